//
// Generated by NVIDIA NVVM Compiler
//
// Compiler Build ID: CL-36424714
// Cuda compilation tools, release 13.0, V13.0.88
// Based on NVVM 20.0.0
//

.version 9.0
.target sm_100
.address_size 64

	// .globl	_Z6filterPiS_

.visible .entry _Z6filterPiS_(
	.param .u64 .ptr .align 1 _Z6filterPiS__param_0,
	.param .u64 .ptr .align 1 _Z6filterPiS__param_1
)
{
	.reg .pred 	%p<160>;
	.reg .b32 	%r<371>;
	.reg .b64 	%rd<109>;

	ld.param.u64 	%rd10, [_Z6filterPiS__param_0];
	ld.param.u64 	%rd9, [_Z6filterPiS__param_1];
	cvta.to.global.u64 	%rd1, %rd10;
	mov.u32 	%r151, %ntid.x;
	mov.u32 	%r152, %nctaid.x;
	mul.lo.s32 	%r153, %r151, %r152;
	div.u32 	%r154, 65536, %r153;
	cvt.u64.u32 	%rd11, %r154;
	mov.u32 	%r155, %ctaid.x;
	mov.u32 	%r156, %tid.x;
	mad.lo.s32 	%r157, %r155, %r151, %r156;
	mul.wide.u32 	%rd12, %r154, %r157;
	cvt.s64.s32 	%rd108, %rd12;
	add.s64 	%rd4, %rd12, %rd11;
	setp.le.u64 	%p1, %rd4, %rd108;
	setp.gt.u64 	%p2, %rd12, 65535;
	or.pred  	%p3, %p1, %p2;
	@%p3 bra 	$L__BB0_133;
	cvt.u32.u64 	%r305, %rd12;
	cvta.to.global.u64 	%rd5, %rd9;
$L__BB0_2:
	and.b32  	%r3, %r305, 255;
	shr.u32 	%r4, %r305, 8;
	add.s32 	%r5, %r3, -4;
	add.s32 	%r6, %r4, -4;
	shl.b32 	%r7, %r6, 8;
	add.s32 	%r8, %r3, -3;
	add.s32 	%r9, %r3, -2;
	add.s32 	%r10, %r9, %r7;
	max.u32 	%r159, %r9, %r6;
	setp.gt.u32 	%p4, %r159, 255;
	mov.b32 	%r307, 0;
	@%p4 bra 	$L__BB0_4;
	mul.wide.u32 	%rd13, %r10, 4;
	add.s64 	%rd14, %rd1, %rd13;
	ld.global.u32 	%r160, [%rd14];
	mul.lo.s32 	%r307, %r160, 3;
$L__BB0_4:
	add.s32 	%r13, %r3, -1;
	max.u32 	%r162, %r13, %r6;
	setp.gt.u32 	%p5, %r162, 255;
	@%p5 bra 	$L__BB0_6;
	add.s32 	%r163, %r10, 1;
	mul.wide.u32 	%rd15, %r163, 4;
	add.s64 	%rd16, %rd1, %rd15;
	ld.global.u32 	%r164, [%rd16];
	shl.b32 	%r165, %r164, 1;
	add.s32 	%r307, %r165, %r307;
$L__BB0_6:
	setp.gt.u32 	%p6, %r6, 255;
	add.s32 	%r16, %r3, %r7;
	@%p6 bra 	$L__BB0_8;
	mul.wide.u32 	%rd17, %r16, 4;
	add.s64 	%rd18, %rd1, %rd17;
	ld.global.u32 	%r166, [%rd18];
	shl.b32 	%r167, %r166, 1;
	add.s32 	%r307, %r167, %r307;
$L__BB0_8:
	setp.gt.u32 	%p7, %r6, 255;
	setp.eq.s32 	%p8, %r3, 255;
	or.pred  	%p9, %p8, %p7;
	@%p9 bra 	$L__BB0_10;
	add.s32 	%r169, %r10, 3;
	mul.wide.u32 	%rd19, %r169, 4;
	add.s64 	%rd20, %rd1, %rd19;
	ld.global.u32 	%r170, [%rd20];
	shl.b32 	%r171, %r170, 1;
	add.s32 	%r307, %r171, %r307;
$L__BB0_10:
	setp.gt.u32 	%p10, %r6, 255;
	setp.gt.u32 	%p11, %r3, 253;
	or.pred  	%p12, %p11, %p10;
	@%p12 bra 	$L__BB0_12;
	add.s32 	%r173, %r10, 4;
	mul.wide.u32 	%rd21, %r173, 4;
	add.s64 	%rd22, %rd1, %rd21;
	ld.global.u32 	%r174, [%rd22];
	mad.lo.s32 	%r307, %r174, 3, %r307;
$L__BB0_12:
	add.s32 	%r23, %r4, -3;
	shl.b32 	%r176, %r23, 8;
	add.s32 	%r24, %r8, %r176;
	max.u32 	%r177, %r8, %r23;
	setp.gt.u32 	%p13, %r177, 255;
	@%p13 bra 	$L__BB0_14;
	mul.wide.u32 	%rd23, %r24, 4;
	add.s64 	%rd24, %rd1, %rd23;
	ld.global.u32 	%r178, [%rd24];
	shl.b32 	%r179, %r178, 1;
	add.s32 	%r307, %r179, %r307;
$L__BB0_14:
	max.u32 	%r180, %r9, %r23;
	setp.gt.u32 	%p14, %r180, 255;
	@%p14 bra 	$L__BB0_16;
	add.s32 	%r181, %r10, 256;
	mul.wide.u32 	%rd25, %r181, 4;
	add.s64 	%rd26, %rd1, %rd25;
	ld.global.u32 	%r182, [%rd26];
	mad.lo.s32 	%r307, %r182, 3, %r307;
$L__BB0_16:
	max.u32 	%r183, %r13, %r23;
	setp.gt.u32 	%p15, %r183, 255;
	@%p15 bra 	$L__BB0_18;
	add.s32 	%r184, %r10, 257;
	mul.wide.u32 	%rd27, %r184, 4;
	add.s64 	%rd28, %rd1, %rd27;
	ld.global.u32 	%r185, [%rd28];
	mad.lo.s32 	%r307, %r185, 5, %r307;
$L__BB0_18:
	setp.gt.u32 	%p16, %r23, 255;
	@%p16 bra 	$L__BB0_20;
	add.s32 	%r186, %r16, 256;
	mul.wide.u32 	%rd29, %r186, 4;
	add.s64 	%rd30, %rd1, %rd29;
	ld.global.u32 	%r187, [%rd30];
	mad.lo.s32 	%r307, %r187, 5, %r307;
$L__BB0_20:
	setp.gt.u32 	%p17, %r23, 255;
	setp.eq.s32 	%p18, %r3, 255;
	or.pred  	%p19, %p18, %p17;
	@%p19 bra 	$L__BB0_22;
	add.s32 	%r188, %r10, 259;
	mul.wide.u32 	%rd31, %r188, 4;
	add.s64 	%rd32, %rd1, %rd31;
	ld.global.u32 	%r189, [%rd32];
	mad.lo.s32 	%r307, %r189, 5, %r307;
$L__BB0_22:
	setp.gt.u32 	%p20, %r23, 255;
	setp.gt.u32 	%p21, %r3, 253;
	or.pred  	%p22, %p21, %p20;
	@%p22 bra 	$L__BB0_24;
	add.s32 	%r190, %r10, 260;
	mul.wide.u32 	%rd33, %r190, 4;
	add.s64 	%rd34, %rd1, %rd33;
	ld.global.u32 	%r191, [%rd34];
	mad.lo.s32 	%r307, %r191, 3, %r307;
$L__BB0_24:
	setp.gt.u32 	%p23, %r23, 255;
	setp.gt.u32 	%p24, %r3, 252;
	or.pred  	%p25, %p24, %p23;
	@%p25 bra 	$L__BB0_26;
	add.s32 	%r192, %r10, 261;
	mul.wide.u32 	%rd35, %r192, 4;
	add.s64 	%rd36, %rd1, %rd35;
	ld.global.u32 	%r193, [%rd36];
	shl.b32 	%r194, %r193, 1;
	add.s32 	%r307, %r194, %r307;
$L__BB0_26:
	add.s32 	%r39, %r4, -2;
	shl.b32 	%r196, %r39, 8;
	add.s32 	%r40, %r5, %r196;
	max.u32 	%r197, %r5, %r39;
	setp.gt.u32 	%p26, %r197, 255;
	@%p26 bra 	$L__BB0_28;
	mul.wide.u32 	%rd37, %r40, 4;
	add.s64 	%rd38, %rd1, %rd37;
	ld.global.u32 	%r198, [%rd38];
	mad.lo.s32 	%r307, %r198, 3, %r307;
$L__BB0_28:
	max.u32 	%r199, %r8, %r39;
	setp.gt.u32 	%p27, %r199, 255;
	@%p27 bra 	$L__BB0_30;
	add.s32 	%r200, %r24, 256;
	mul.wide.u32 	%rd39, %r200, 4;
	add.s64 	%rd40, %rd1, %rd39;
	ld.global.u32 	%r201, [%rd40];
	mad.lo.s32 	%r307, %r201, 3, %r307;
$L__BB0_30:
	max.u32 	%r202, %r9, %r39;
	setp.gt.u32 	%p28, %r202, 255;
	@%p28 bra 	$L__BB0_32;
	add.s32 	%r203, %r10, 512;
	mul.wide.u32 	%rd41, %r203, 4;
	add.s64 	%rd42, %rd1, %rd41;
	ld.global.u32 	%r204, [%rd42];
	mad.lo.s32 	%r307, %r204, 5, %r307;
$L__BB0_32:
	max.u32 	%r205, %r13, %r39;
	setp.gt.u32 	%p29, %r205, 255;
	@%p29 bra 	$L__BB0_34;
	add.s32 	%r206, %r10, 513;
	mul.wide.u32 	%rd43, %r206, 4;
	add.s64 	%rd44, %rd1, %rd43;
	ld.global.u32 	%r207, [%rd44];
	mad.lo.s32 	%r307, %r207, 3, %r307;
$L__BB0_34:
	setp.gt.u32 	%p30, %r39, 255;
	setp.eq.s32 	%p31, %r3, 255;
	or.pred  	%p32, %p31, %p30;
	@%p32 bra 	$L__BB0_36;
	add.s32 	%r208, %r10, 515;
	mul.wide.u32 	%rd45, %r208, 4;
	add.s64 	%rd46, %rd1, %rd45;
	ld.global.u32 	%r209, [%rd46];
	mad.lo.s32 	%r307, %r209, 3, %r307;
$L__BB0_36:
	setp.gt.u32 	%p33, %r39, 255;
	setp.gt.u32 	%p34, %r3, 253;
	or.pred  	%p35, %p34, %p33;
	@%p35 bra 	$L__BB0_38;
	add.s32 	%r210, %r10, 516;
	mul.wide.u32 	%rd47, %r210, 4;
	add.s64 	%rd48, %rd1, %rd47;
	ld.global.u32 	%r211, [%rd48];
	mad.lo.s32 	%r307, %r211, 5, %r307;
$L__BB0_38:
	setp.gt.u32 	%p36, %r39, 255;
	setp.gt.u32 	%p37, %r3, 252;
	or.pred  	%p38, %p37, %p36;
	@%p38 bra 	$L__BB0_40;
	add.s32 	%r212, %r10, 517;
	mul.wide.u32 	%rd49, %r212, 4;
	add.s64 	%rd50, %rd1, %rd49;
	ld.global.u32 	%r213, [%rd50];
	mad.lo.s32 	%r307, %r213, 3, %r307;
$L__BB0_40:
	setp.gt.u32 	%p39, %r39, 255;
	setp.gt.u32 	%p40, %r3, 251;
	or.pred  	%p41, %p40, %p39;
	@%p41 bra 	$L__BB0_42;
	add.s32 	%r214, %r10, 518;
	mul.wide.u32 	%rd51, %r214, 4;
	add.s64 	%rd52, %rd1, %rd51;
	ld.global.u32 	%r215, [%rd52];
	mad.lo.s32 	%r307, %r215, 3, %r307;
$L__BB0_42:
	add.s32 	%r57, %r4, -1;
	max.u32 	%r217, %r5, %r57;
	setp.gt.u32 	%p42, %r217, 255;
	@%p42 bra 	$L__BB0_44;
	add.s32 	%r218, %r40, 256;
	mul.wide.u32 	%rd53, %r218, 4;
	add.s64 	%rd54, %rd1, %rd53;
	ld.global.u32 	%r219, [%rd54];
	shl.b32 	%r220, %r219, 1;
	add.s32 	%r307, %r220, %r307;
$L__BB0_44:
	max.u32 	%r221, %r8, %r57;
	setp.gt.u32 	%p43, %r221, 255;
	@%p43 bra 	$L__BB0_46;
	add.s32 	%r222, %r24, 512;
	mul.wide.u32 	%rd55, %r222, 4;
	add.s64 	%rd56, %rd1, %rd55;
	ld.global.u32 	%r223, [%rd56];
	mad.lo.s32 	%r307, %r223, 5, %r307;
$L__BB0_46:
	max.u32 	%r224, %r9, %r57;
	setp.gt.u32 	%p44, %r224, 255;
	@%p44 bra 	$L__BB0_48;
	add.s32 	%r225, %r10, 768;
	mul.wide.u32 	%rd57, %r225, 4;
	add.s64 	%rd58, %rd1, %rd57;
	ld.global.u32 	%r226, [%rd58];
	mad.lo.s32 	%r307, %r226, 3, %r307;
$L__BB0_48:
	max.u32 	%r227, %r13, %r57;
	setp.gt.u32 	%p45, %r227, 255;
	@%p45 bra 	$L__BB0_50;
	add.s32 	%r228, %r10, 769;
	mul.wide.u32 	%rd59, %r228, 4;
	add.s64 	%rd60, %rd1, %rd59;
	ld.global.u32 	%r229, [%rd60];
	mad.lo.s32 	%r307, %r229, -12, %r307;
$L__BB0_50:
	setp.gt.u32 	%p46, %r57, 255;
	@%p46 bra 	$L__BB0_52;
	add.s32 	%r230, %r16, 768;
	mul.wide.u32 	%rd61, %r230, 4;
	add.s64 	%rd62, %rd1, %rd61;
	ld.global.u32 	%r231, [%rd62];
	mad.lo.s32 	%r307, %r231, -23, %r307;
$L__BB0_52:
	setp.gt.u32 	%p47, %r57, 255;
	setp.eq.s32 	%p48, %r3, 255;
	or.pred  	%p49, %p48, %p47;
	@%p49 bra 	$L__BB0_54;
	add.s32 	%r232, %r10, 771;
	mul.wide.u32 	%rd63, %r232, 4;
	add.s64 	%rd64, %rd1, %rd63;
	ld.global.u32 	%r233, [%rd64];
	mad.lo.s32 	%r307, %r233, -12, %r307;
$L__BB0_54:
	setp.gt.u32 	%p50, %r57, 255;
	setp.gt.u32 	%p51, %r3, 253;
	or.pred  	%p52, %p51, %p50;
	@%p52 bra 	$L__BB0_56;
	add.s32 	%r234, %r10, 772;
	mul.wide.u32 	%rd65, %r234, 4;
	add.s64 	%rd66, %rd1, %rd65;
	ld.global.u32 	%r235, [%rd66];
	mad.lo.s32 	%r307, %r235, 3, %r307;
$L__BB0_56:
	setp.gt.u32 	%p53, %r57, 255;
	setp.gt.u32 	%p54, %r3, 252;
	or.pred  	%p55, %p54, %p53;
	@%p55 bra 	$L__BB0_58;
	add.s32 	%r236, %r10, 773;
	mul.wide.u32 	%rd67, %r236, 4;
	add.s64 	%rd68, %rd1, %rd67;
	ld.global.u32 	%r237, [%rd68];
	mad.lo.s32 	%r307, %r237, 5, %r307;
$L__BB0_58:
	setp.gt.u32 	%p56, %r57, 255;
	setp.gt.u32 	%p57, %r3, 251;
	or.pred  	%p58, %p57, %p56;
	@%p58 bra 	$L__BB0_60;
	add.s32 	%r238, %r10, 774;
	mul.wide.u32 	%rd69, %r238, 4;
	add.s64 	%rd70, %rd1, %rd69;
	ld.global.u32 	%r239, [%rd70];
	shl.b32 	%r240, %r239, 1;
	add.s32 	%r307, %r240, %r307;
$L__BB0_60:
	setp.gt.u32 	%p59, %r5, 255;
	and.b32  	%r76, %r305, 2147483392;
	setp.gt.u32 	%p60, %r305, 65535;
	add.s32 	%r77, %r5, %r76;
	or.pred  	%p61, %p59, %p60;
	@%p61 bra 	$L__BB0_62;
	mul.wide.u32 	%rd71, %r77, 4;
	add.s64 	%rd72, %rd1, %rd71;
	ld.global.u32 	%r241, [%rd72];
	shl.b32 	%r242, %r241, 1;
	add.s32 	%r307, %r242, %r307;
$L__BB0_62:
	setp.gt.u32 	%p62, %r305, 65535;
	setp.gt.u32 	%p63, %r8, 255;
	or.pred  	%p64, %p63, %p62;
	@%p64 bra 	$L__BB0_64;
	add.s32 	%r243, %r77, 1;
	mul.wide.u32 	%rd73, %r243, 4;
	add.s64 	%rd74, %rd1, %rd73;
	ld.global.u32 	%r244, [%rd74];
	mad.lo.s32 	%r307, %r244, 5, %r307;
$L__BB0_64:
	setp.gt.u32 	%p65, %r305, 65535;
	setp.gt.u32 	%p66, %r13, 255;
	or.pred  	%p67, %p66, %p65;
	@%p67 bra 	$L__BB0_66;
	add.s32 	%r245, %r77, 3;
	mul.wide.u32 	%rd75, %r245, 4;
	add.s64 	%rd76, %rd1, %rd75;
	ld.global.u32 	%r246, [%rd76];
	mad.lo.s32 	%r307, %r246, -23, %r307;
$L__BB0_66:
	setp.gt.u32 	%p68, %r305, 65535;
	@%p68 bra 	$L__BB0_68;
	add.s32 	%r247, %r3, %r76;
	mul.wide.u32 	%rd77, %r247, 4;
	add.s64 	%rd78, %rd1, %rd77;
	ld.global.u32 	%r248, [%rd78];
	mad.lo.s32 	%r307, %r248, -40, %r307;
$L__BB0_68:
	setp.gt.u32 	%p69, %r305, 65535;
	setp.eq.s32 	%p70, %r3, 255;
	add.s32 	%r249, %r3, %r76;
	mul.wide.u32 	%rd79, %r249, 4;
	add.s64 	%rd7, %rd1, %rd79;
	or.pred  	%p71, %p70, %p69;
	@%p71 bra 	$L__BB0_70;
	ld.global.u32 	%r250, [%rd7+4];
	mad.lo.s32 	%r307, %r250, -23, %r307;
$L__BB0_70:
	setp.gt.u32 	%p72, %r305, 65535;
	setp.gt.u32 	%p73, %r3, 252;
	or.pred  	%p74, %p73, %p72;
	@%p74 bra 	$L__BB0_72;
	ld.global.u32 	%r251, [%rd7+12];
	mad.lo.s32 	%r307, %r251, 5, %r307;
$L__BB0_72:
	setp.gt.u32 	%p75, %r305, 65535;
	setp.gt.u32 	%p76, %r3, 251;
	or.pred  	%p77, %p76, %p75;
	@%p77 bra 	$L__BB0_74;
	ld.global.u32 	%r252, [%rd7+16];
	shl.b32 	%r253, %r252, 1;
	add.s32 	%r307, %r253, %r307;
$L__BB0_74:
	setp.gt.u32 	%p78, %r5, 255;
	setp.gt.u32 	%p79, %r305, 65279;
	or.pred  	%p80, %p78, %p79;
	@%p80 bra 	$L__BB0_76;
	add.s32 	%r254, %r77, 256;
	mul.wide.u32 	%rd80, %r254, 4;
	add.s64 	%rd81, %rd1, %rd80;
	ld.global.u32 	%r255, [%rd81];
	shl.b32 	%r256, %r255, 1;
	add.s32 	%r307, %r256, %r307;
$L__BB0_76:
	setp.gt.u32 	%p81, %r305, 65279;
	setp.gt.u32 	%p82, %r8, 255;
	or.pred  	%p83, %p82, %p81;
	@%p83 bra 	$L__BB0_78;
	add.s32 	%r257, %r77, 257;
	mul.wide.u32 	%rd82, %r257, 4;
	add.s64 	%rd83, %rd1, %rd82;
	ld.global.u32 	%r258, [%rd83];
	mad.lo.s32 	%r307, %r258, 5, %r307;
$L__BB0_78:
	setp.gt.u32 	%p84, %r305, 65279;
	setp.gt.u32 	%p85, %r9, 255;
	or.pred  	%p86, %p85, %p84;
	@%p86 bra 	$L__BB0_80;
	add.s32 	%r259, %r77, 258;
	mul.wide.u32 	%rd84, %r259, 4;
	add.s64 	%rd85, %rd1, %rd84;
	ld.global.u32 	%r260, [%rd85];
	mad.lo.s32 	%r307, %r260, 3, %r307;
$L__BB0_80:
	setp.gt.u32 	%p87, %r305, 65279;
	setp.gt.u32 	%p88, %r13, 255;
	or.pred  	%p89, %p88, %p87;
	@%p89 bra 	$L__BB0_82;
	add.s32 	%r261, %r77, 259;
	mul.wide.u32 	%rd86, %r261, 4;
	add.s64 	%rd87, %rd1, %rd86;
	ld.global.u32 	%r262, [%rd87];
	mad.lo.s32 	%r307, %r262, -12, %r307;
$L__BB0_82:
	setp.gt.u32 	%p90, %r305, 65279;
	@%p90 bra 	$L__BB0_84;
	ld.global.u32 	%r263, [%rd7+1024];
	mad.lo.s32 	%r307, %r263, -23, %r307;
$L__BB0_84:
	setp.gt.u32 	%p91, %r305, 65279;
	setp.eq.s32 	%p92, %r3, 255;
	or.pred  	%p93, %p92, %p91;
	@%p93 bra 	$L__BB0_86;
	ld.global.u32 	%r264, [%rd7+1028];
	mad.lo.s32 	%r307, %r264, -12, %r307;
$L__BB0_86:
	setp.gt.u32 	%p94, %r305, 65279;
	setp.gt.u32 	%p95, %r3, 253;
	or.pred  	%p96, %p95, %p94;
	@%p96 bra 	$L__BB0_88;
	ld.global.u32 	%r265, [%rd7+1032];
	mad.lo.s32 	%r307, %r265, 3, %r307;
$L__BB0_88:
	setp.gt.u32 	%p97, %r305, 65279;
	setp.gt.u32 	%p98, %r3, 252;
	or.pred  	%p99, %p98, %p97;
	@%p99 bra 	$L__BB0_90;
	ld.global.u32 	%r266, [%rd7+1036];
	mad.lo.s32 	%r307, %r266, 5, %r307;
$L__BB0_90:
	setp.gt.u32 	%p100, %r305, 65279;
	setp.gt.u32 	%p101, %r3, 251;
	or.pred  	%p102, %p101, %p100;
	@%p102 bra 	$L__BB0_92;
	ld.global.u32 	%r267, [%rd7+1040];
	shl.b32 	%r268, %r267, 1;
	add.s32 	%r307, %r268, %r307;
$L__BB0_92:
	setp.gt.u32 	%p103, %r5, 255;
	setp.gt.u32 	%p104, %r305, 65023;
	or.pred  	%p105, %p103, %p104;
	@%p105 bra 	$L__BB0_94;
	add.s32 	%r269, %r77, 512;
	mul.wide.u32 	%rd88, %r269, 4;
	add.s64 	%rd89, %rd1, %rd88;
	ld.global.u32 	%r270, [%rd89];
	mad.lo.s32 	%r307, %r270, 3, %r307;
$L__BB0_94:
	setp.gt.u32 	%p106, %r305, 65023;
	setp.gt.u32 	%p107, %r8, 255;
	or.pred  	%p108, %p107, %p106;
	@%p108 bra 	$L__BB0_96;
	add.s32 	%r271, %r77, 513;
	mul.wide.u32 	%rd90, %r271, 4;
	add.s64 	%rd91, %rd1, %rd90;
	ld.global.u32 	%r272, [%rd91];
	mad.lo.s32 	%r307, %r272, 3, %r307;
$L__BB0_96:
	setp.gt.u32 	%p109, %r305, 65023;
	setp.gt.u32 	%p110, %r9, 255;
	or.pred  	%p111, %p110, %p109;
	@%p111 bra 	$L__BB0_98;
	add.s32 	%r273, %r77, 514;
	mul.wide.u32 	%rd92, %r273, 4;
	add.s64 	%rd93, %rd1, %rd92;
	ld.global.u32 	%r274, [%rd93];
	mad.lo.s32 	%r307, %r274, 5, %r307;
$L__BB0_98:
	setp.gt.u32 	%p112, %r305, 65023;
	setp.gt.u32 	%p113, %r13, 255;
	or.pred  	%p114, %p113, %p112;
	@%p114 bra 	$L__BB0_100;
	add.s32 	%r275, %r77, 515;
	mul.wide.u32 	%rd94, %r275, 4;
	add.s64 	%rd95, %rd1, %rd94;
	ld.global.u32 	%r276, [%rd95];
	mad.lo.s32 	%r307, %r276, 3, %r307;
$L__BB0_100:
	setp.gt.u32 	%p115, %r305, 65023;
	setp.eq.s32 	%p116, %r3, 255;
	or.pred  	%p117, %p116, %p115;
	@%p117 bra 	$L__BB0_102;
	ld.global.u32 	%r277, [%rd7+2052];
	mad.lo.s32 	%r307, %r277, 3, %r307;
$L__BB0_102:
	setp.gt.u32 	%p118, %r305, 65023;
	setp.gt.u32 	%p119, %r3, 253;
	or.pred  	%p120, %p119, %p118;
	@%p120 bra 	$L__BB0_104;
	ld.global.u32 	%r278, [%rd7+2056];
	mad.lo.s32 	%r307, %r278, 5, %r307;
$L__BB0_104:
	setp.gt.u32 	%p121, %r305, 65023;
	setp.gt.u32 	%p122, %r3, 252;
	or.pred  	%p123, %p122, %p121;
	@%p123 bra 	$L__BB0_106;
	ld.global.u32 	%r279, [%rd7+2060];
	mad.lo.s32 	%r307, %r279, 3, %r307;
$L__BB0_106:
	setp.gt.u32 	%p124, %r305, 65023;
	setp.gt.u32 	%p125, %r3, 251;
	or.pred  	%p126, %p125, %p124;
	@%p126 bra 	$L__BB0_108;
	ld.global.u32 	%r280, [%rd7+2064];
	mad.lo.s32 	%r307, %r280, 3, %r307;
$L__BB0_108:
	setp.gt.u32 	%p127, %r8, 255;
	setp.gt.u32 	%p128, %r305, 64767;
	or.pred  	%p129, %p127, %p128;
	@%p129 bra 	$L__BB0_110;
	add.s32 	%r281, %r77, 769;
	mul.wide.u32 	%rd96, %r281, 4;
	add.s64 	%rd97, %rd1, %rd96;
	ld.global.u32 	%r282, [%rd97];
	shl.b32 	%r283, %r282, 1;
	add.s32 	%r307, %r283, %r307;
$L__BB0_110:
	setp.gt.u32 	%p130, %r305, 64767;
	setp.gt.u32 	%p131, %r9, 255;
	or.pred  	%p132, %p131, %p130;
	@%p132 bra 	$L__BB0_112;
	add.s32 	%r284, %r77, 770;
	mul.wide.u32 	%rd98, %r284, 4;
	add.s64 	%rd99, %rd1, %rd98;
	ld.global.u32 	%r285, [%rd99];
	mad.lo.s32 	%r307, %r285, 3, %r307;
$L__BB0_112:
	setp.gt.u32 	%p133, %r305, 64767;
	setp.gt.u32 	%p134, %r13, 255;
	or.pred  	%p135, %p134, %p133;
	@%p135 bra 	$L__BB0_114;
	add.s32 	%r286, %r77, 771;
	mul.wide.u32 	%rd100, %r286, 4;
	add.s64 	%rd101, %rd1, %rd100;
	ld.global.u32 	%r287, [%rd101];
	mad.lo.s32 	%r307, %r287, 5, %r307;
$L__BB0_114:
	setp.gt.u32 	%p136, %r305, 64767;
	@%p136 bra 	$L__BB0_116;
	ld.global.u32 	%r288, [%rd7+3072];
	mad.lo.s32 	%r307, %r288, 5, %r307;
$L__BB0_116:
	setp.gt.u32 	%p137, %r305, 64767;
	setp.eq.s32 	%p138, %r3, 255;
	or.pred  	%p139, %p138, %p137;
	@%p139 bra 	$L__BB0_118;
	ld.global.u32 	%r289, [%rd7+3076];
	mad.lo.s32 	%r307, %r289, 5, %r307;
$L__BB0_118:
	setp.gt.u32 	%p140, %r305, 64767;
	setp.gt.u32 	%p141, %r3, 253;
	or.pred  	%p142, %p141, %p140;
	@%p142 bra 	$L__BB0_120;
	ld.global.u32 	%r290, [%rd7+3080];
	mad.lo.s32 	%r307, %r290, 3, %r307;
$L__BB0_120:
	setp.gt.u32 	%p143, %r305, 64767;
	setp.gt.u32 	%p144, %r3, 252;
	or.pred  	%p145, %p144, %p143;
	@%p145 bra 	$L__BB0_122;
	ld.global.u32 	%r291, [%rd7+3084];
	shl.b32 	%r292, %r291, 1;
	add.s32 	%r307, %r292, %r307;
$L__BB0_122:
	setp.gt.u32 	%p146, %r9, 255;
	setp.gt.u32 	%p147, %r305, 64511;
	or.pred  	%p148, %p146, %p147;
	@%p148 bra 	$L__BB0_124;
	add.s32 	%r293, %r77, 1026;
	mul.wide.u32 	%rd102, %r293, 4;
	add.s64 	%rd103, %rd1, %rd102;
	ld.global.u32 	%r294, [%rd103];
	mad.lo.s32 	%r307, %r294, 3, %r307;
$L__BB0_124:
	setp.gt.u32 	%p149, %r305, 64511;
	setp.gt.u32 	%p150, %r13, 255;
	or.pred  	%p151, %p150, %p149;
	@%p151 bra 	$L__BB0_126;
	add.s32 	%r295, %r77, 1027;
	mul.wide.u32 	%rd104, %r295, 4;
	add.s64 	%rd105, %rd1, %rd104;
	ld.global.u32 	%r296, [%rd105];
	shl.b32 	%r297, %r296, 1;
	add.s32 	%r307, %r297, %r307;
$L__BB0_126:
	setp.gt.u32 	%p152, %r305, 64511;
	@%p152 bra 	$L__BB0_128;
	ld.global.u32 	%r298, [%rd7+4096];
	shl.b32 	%r299, %r298, 1;
	add.s32 	%r307, %r299, %r307;
$L__BB0_128:
	setp.gt.u32 	%p153, %r305, 64511;
	setp.eq.s32 	%p154, %r3, 255;
	or.pred  	%p155, %p154, %p153;
	@%p155 bra 	$L__BB0_130;
	ld.global.u32 	%r300, [%rd7+4100];
	shl.b32 	%r301, %r300, 1;
	add.s32 	%r307, %r301, %r307;
$L__BB0_130:
	setp.gt.u32 	%p156, %r305, 64511;
	setp.gt.u32 	%p157, %r3, 253;
	or.pred  	%p158, %p157, %p156;
	@%p158 bra 	$L__BB0_132;
	ld.global.u32 	%r302, [%rd7+4104];
	mad.lo.s32 	%r307, %r302, 3, %r307;
$L__BB0_132:
	min.s32 	%r303, %r307, 255;
	max.s32 	%r304, %r303, 0;
	shl.b64 	%rd106, %rd108, 2;
	add.s64 	%rd107, %rd5, %rd106;
	st.global.u32 	[%rd107], %r304;
	add.s32 	%r305, %r305, 1;
	cvt.u64.u32 	%rd108, %r305;
	setp.gt.u64 	%p159, %rd4, %rd108;
	@%p159 bra 	$L__BB0_2;
$L__BB0_133:
	ret;

}


// ===== COMPILED SASS (sm_100) =====

	.target	sm_100

	.elftype	@"ET_EXEC"


//--------------------- .note.nv.tkinfo           --------------------------
	.section	.note.nv.tkinfo,"",@"SHT_NOTE"
	.sectionflags	@"SHF_NOTE_NV_TKINFO"
	.tkinfo
        /*0018*/ 	.word	0x00000002
        /*0030*/ 	.string	""
        /*0030*/ 	.string	"ptxas"
        /*0030*/ 	.string	"Cuda compilation tools, release 13.0, V13.0.88"
        /*0030*/ 	.string	"Build cuda_13.0.r13.0/compiler.36424714_0"
        /*0030*/ 	.string	"-arch sm_100 -m 64 "



//--------------------- .note.nv.cuinfo           --------------------------
	.section	.note.nv.cuinfo,"",@"SHT_NOTE"
	.sectionflags	@"SHF_NOTE_NV_CUINFO"
        /*0018*/ 	.short	0x0002
        /*001a*/ 	.short	0x0064
        /*001c*/ 	.short	0x0082
	.zero		2


//--------------------- .nv.info                  --------------------------
	.section	.nv.info,"",@"SHT_CUDA_INFO"
	.align	4


	//----- nvinfo : EIATTR_REGCOUNT
	.align		4
        /*0000*/ 	.byte	0x04, 0x2f
        /*0002*/ 	.short	(.L_1 - .L_0)
	.align		4
.L_0:
        /*0004*/ 	.word	index@(_Z6filterPiS_)
        /*0008*/ 	.word	0x00000020


	//----- nvinfo : EIATTR_FRAME_SIZE
	.align		4
.L_1:
        /*000c*/ 	.byte	0x04, 0x11
        /*000e*/ 	.short	(.L_3 - .L_2)
	.align		4
.L_2:
        /*0010*/ 	.word	index@(_Z6filterPiS_)
        /*0014*/ 	.word	0x00000000


	//----- nvinfo : EIATTR_MIN_STACK_SIZE
	.align		4
.L_3:
        /*0018*/ 	.byte	0x04, 0x12
        /*001a*/ 	.short	(.L_5 - .L_4)
	.align		4
.L_4:
        /*001c*/ 	.word	index@(_Z6filterPiS_)
        /*0020*/ 	.word	0x00000000
.L_5:


//--------------------- .nv.compat                --------------------------
	.section	.nv.compat,"",@"SHT_CUDA_COMPAT_INFO"
	.align	4
        /*0000*/ 	.byte	0x02, 0x09, 0x00, 0x00, 0x02, 0x02, 0x01, 0x00, 0x02, 0x05, 0x05, 0x00, 0x03, 0x07, 0x01, 0x01
        /*0010*/ 	.byte	0x02, 0x03, 0x00, 0x00, 0x02, 0x06, 0x01, 0x00, 0x04, 0x0b, 0x08, 0x00, 0x09, 0x00, 0x00, 0x00
        /*0020*/ 	.byte	0x00, 0x00, 0x00, 0x00


//--------------------- .nv.info._Z6filterPiS_    --------------------------
	.section	.nv.info._Z6filterPiS_,"",@"SHT_CUDA_INFO"
	.sectionflags	@""
	.align	4


	//----- nvinfo : EIATTR_CUDA_API_VERSION
	.align		4
        /*0000*/ 	.byte	0x04, 0x37
        /*0002*/ 	.short	(.L_7 - .L_6)
.L_6:
        /*0004*/ 	.word	0x00000082


	//----- nvinfo : EIATTR_KPARAM_INFO
	.align		4
.L_7:
        /*0008*/ 	.byte	0x04, 0x17
        /*000a*/ 	.short	(.L_9 - .L_8)
.L_8:
        /*000c*/ 	.word	0x00000000
        /*0010*/ 	.short	0x0001
        /*0012*/ 	.short	0x0008
        /*0014*/ 	.byte	0x00, 0xf5, 0x21, 0x00


	//----- nvinfo : EIATTR_KPARAM_INFO
	.align		4
.L_9:
        /*0018*/ 	.byte	0x04, 0x17
        /*001a*/ 	.short	(.L_11 - .L_10)
.L_10:
        /*001c*/ 	.word	0x00000000
        /*0020*/ 	.short	0x0000
        /*0022*/ 	.short	0x0000
        /*0024*/ 	.byte	0x00, 0xf5, 0x21, 0x00


	//----- nvinfo : EIATTR_SPARSE_MMA_MASK
	.align		4
.L_11:
        /*0028*/ 	.byte	0x03, 0x50
        /*002a*/ 	.short	0x0000


	//----- nvinfo : EIATTR_MAXREG_COUNT
	.align		4
        /*002c*/ 	.byte	0x03, 0x1b
        /*002e*/ 	.short	0x00ff


	//----- nvinfo : EIATTR_MERCURY_ISA_VERSION
	.align		4
        /*0030*/ 	.byte	0x03, 0x5f
        /*0032*/ 	.short	0x0101


	//----- nvinfo : EIATTR_VRC_CTA_INIT_COUNT
	.align		4
        /*0034*/ 	.byte	0x02, 0x4a
	.zero		1
	.zero		1


	//----- nvinfo : EIATTR_EXIT_INSTR_OFFSETS
	.align		4
        /*0038*/ 	.byte	0x04, 0x1c
        /*003a*/ 	.short	(.L_13 - .L_12)


	//   ....[0]....
.L_12:
        /*003c*/ 	.word	0x00000210


	//   ....[1]....
        /*0040*/ 	.word	0x000018a0


	//----- nvinfo : EIATTR_CRS_STACK_SIZE
	.align		4
.L_13:
        /*0044*/ 	.byte	0x04, 0x1e
        /*0046*/ 	.short	(.L_15 - .L_14)
.L_14:
        /*0048*/ 	.word	0x00000000


	//----- nvinfo : EIATTR_CBANK_PARAM_SIZE
	.align		4
.L_15:
        /*004c*/ 	.byte	0x03, 0x19
        /*004e*/ 	.short	0x0010


	//----- nvinfo : EIATTR_PARAM_CBANK
	.align		4
        /*0050*/ 	.byte	0x04, 0x0a
        /*0052*/ 	.short	(.L_17 - .L_16)
	.align		4
.L_16:
        /*0054*/ 	.word	index@(.nv.constant0._Z6filterPiS_)
        /*0058*/ 	.short	0x0380
        /*005a*/ 	.short	0x0010


	//----- nvinfo : EIATTR_SW_WAR
	.align		4
.L_17:
        /*005c*/ 	.byte	0x04, 0x36
        /*005e*/ 	.short	(.L_19 - .L_18)
.L_18:
        /*0060*/ 	.word	0x00000008
.L_19:


//--------------------- .nv.callgraph             --------------------------
	.section	.nv.callgraph,"",@"SHT_CUDA_CALLGRAPH"
	.align	4
	.sectionentsize	8
	.align		4
        /*0000*/ 	.word	0x00000000
	.align		4
        /*0004*/ 	.word	0xffffffff
	.align		4
        /*0008*/ 	.word	0x00000000
	.align		4
        /*000c*/ 	.word	0xfffffffe
	.align		4
        /*0010*/ 	.word	0x00000000
	.align		4
        /*0014*/ 	.word	0xfffffffd
	.align		4
        /*0018*/ 	.word	0x00000000
	.align		4
        /*001c*/ 	.word	0xfffffffc


//--------------------- .text._Z6filterPiS_       --------------------------
	.section	.text._Z6filterPiS_,"ax",@progbits
	.align	128
        .global         _Z6filterPiS_
        .type           _Z6filterPiS_,@function
        .size           _Z6filterPiS_,(.L_x_2 - _Z6filterPiS_)
        .other          _Z6filterPiS_,@"STO_CUDA_ENTRY STV_DEFAULT"
_Z6filterPiS_:
.text._Z6filterPiS_:
[----:B------:R-:W-:Y:S01]  /*0000*/  LDC R1, c[0x0][0x37c] ;  /* 0x0000df00ff017b82 */ /* 0x000fe20000000800 */
[----:B------:R-:W0:Y:S07]  /*0010*/  LDCU UR4, c[0x0][0x360] ;  /* 0x00006c00ff0477ac */ /* 0x000e2e0008000800 */
[----:B------:R-:W0:Y:S01]  /*0020*/  LDC R0, c[0x0][0x370] ;  /* 0x0000dc00ff007b82 */ /* 0x000e220000000800 */
[----:B------:R-:W1:Y:S01]  /*0030*/  S2R R7, SR_TID.X ;  /* 0x0000000000077919 */ /* 0x000e620000002100 */
[----:B0-----:R-:W-:-:S04]  /*0040*/  IMAD R0, R0, UR4, RZ ;  /* 0x0000000400007c24 */ /* 0x001fc8000f8e02ff */
[----:B------:R-:W0:Y:S01]  /*0050*/  I2F.U32.RP R4, R0 ;  /* 0x0000000000047306 */ /* 0x000e220000209000 */
[----:B------:R-:W-:Y:S01]  /*0060*/  IMAD.MOV R5, RZ, RZ, -R0 ;  /* 0x000000ffff057224 */ /* 0x000fe200078e0a00 */
[----:B------:R-:W-:-:S06]  /*0070*/  ISETP.NE.U32.AND P2, PT, R0, RZ, PT ;  /* 0x000000ff0000720c */ /* 0x000fcc0003f45070 */
[----:B0-----:R-:W0:Y:S02]  /*0080*/  MUFU.RCP R4, R4 ;  /* 0x0000000400047308 */ /* 0x001e240000001000 */
[----:B0-----:R-:W-:Y:S02]  /*0090*/  IADD3 R2, PT, PT, R4, 0xffffffe, RZ ;  /* 0x0ffffffe04027810 */ /* 0x001fe40007ffe0ff */
[----:B------:R-:W1:Y:S04]  /*00a0*/  S2R R4, SR_CTAID.X ;  /* 0x0000000000047919 */ /* 0x000e680000002500 */
[----:B------:R0:W2:Y:S02]  /*00b0*/  F2I.FTZ.U32.TRUNC.NTZ R3, R2 ;  /* 0x0000000200037305 */ /* 0x0000a4000021f000 */
[----:B0-----:R-:W-:-:S02]  /*00c0*/  HFMA2 R2, -RZ, RZ, 0, 0 ;  /* 0x00000000ff027431 */ /* 0x001fc400000001ff */
[----:B--2---:R-:W-:-:S04]  /*00d0*/  IMAD R5, R5, R3, RZ ;  /* 0x0000000305057224 */ /* 0x004fc800078e02ff */
[----:B------:R-:W-:-:S06]  /*00e0*/  IMAD.HI.U32 R3, R3, R5, R2 ;  /* 0x0000000503037227 */ /* 0x000fcc00078e0002 */
[----:B------:R-:W-:-:S04]  /*00f0*/  IMAD.HI.U32 R3, R3, 0x10000, RZ ;  /* 0x0001000003037827 */ /* 0x000fc800078e00ff */
[----:B------:R-:W-:Y:S02]  /*0100*/  IMAD.MOV R5, RZ, RZ, -R3 ;  /* 0x000000ffff057224 */ /* 0x000fe400078e0a03 */
[----:B-1----:R-:W-:Y:S02]  /*0110*/  IMAD R4, R4, UR4, R7 ;  /* 0x0000000404047c24 */ /* 0x002fe4000f8e0207 */
[----:B------:R-:W-:-:S05]  /*0120*/  IMAD R5, R0, R5, 0x10000 ;  /* 0x0001000000057424 */ /* 0x000fca00078e0205 */
[----:B------:R-:W-:-:S13]  /*0130*/  ISETP.GE.U32.AND P0, PT, R5, R0, PT ;  /* 0x000000000500720c */ /* 0x000fda0003f06070 */
[----:B------:R-:W-:Y:S01]  /*0140*/  @P0 IADD3 R5, PT, PT, -R0, R5, RZ ;  /* 0x0000000500050210 */ /* 0x000fe20007ffe1ff */
[----:B------:R-:W-:-:S03]  /*0150*/  @P0 VIADD R3, R3, 0x1 ;  /* 0x0000000103030836 */ /* 0x000fc60000000000 */
[----:B------:R-:W-:-:S13]  /*0160*/  ISETP.GE.U32.AND P1, PT, R5, R0, PT ;  /* 0x000000000500720c */ /* 0x000fda0003f26070 */
[----:B------:R-:W-:Y:S02]  /*0170*/  @P1 IADD3 R3, PT, PT, R3, 0x1, RZ ;  /* 0x0000000103031810 */ /* 0x000fe40007ffe0ff */
[----:B------:R-:W-:-:S05]  /*0180*/  @!P2 LOP3.LUT R3, RZ, R0, RZ, 0x33, !PT ;  /* 0x00000000ff03a212 */ /* 0x000fca00078e33ff */
[----:B------:R-:W-:-:S03]  /*0190*/  IMAD.WIDE.U32 R4, R3, R4, RZ ;  /* 0x0000000403047225 */ /* 0x000fc600078e00ff */
[-C--:B------:R-:W-:Y:S02]  /*01a0*/  IADD3 R0, P2, PT, R3, R4.reuse, RZ ;  /* 0x0000000403007210 */ /* 0x080fe40007f5e0ff */
[----:B------:R-:W-:Y:S02]  /*01b0*/  ISETP.GT.U32.AND P0, PT, R4, 0xffff, PT ;  /* 0x0000ffff0400780c */ /* 0x000fe40003f04070 */
[----:B------:R-:W-:Y:S01]  /*01c0*/  SHF.R.S32.HI R7, RZ, 0x1f, R4 ;  /* 0x0000001fff077819 */ /* 0x000fe20000011404 */
[----:B------:R-:W-:Y:S01]  /*01d0*/  IMAD.X R2, RZ, RZ, R5, P2 ;  /* 0x000000ffff027224 */ /* 0x000fe200010e0605 */
[----:B------:R-:W-:Y:S02]  /*01e0*/  ISETP.GT.U32.AND.EX P0, PT, R5, RZ, PT, P0 ;  /* 0x000000ff0500720c */ /* 0x000fe40003f04100 */
[----:B------:R-:W-:-:S04]  /*01f0*/  ISETP.LE.U32.AND P1, PT, R0, R4, PT ;  /* 0x000000040000720c */ /* 0x000fc80003f23070 */
[----:B------:R-:W-:-:S13]  /*0200*/  ISETP.LE.U32.OR.EX P0, PT, R2, R7, P0, P1 ;  /* 0x000000070200720c */ /* 0x000fda0000703510 */
[----:B------:R-:W-:Y:S05]  /*0210*/  @P0 EXIT ;  /* 0x000000000000094d */ /* 0x000fea0003800000 */
[----:B------:R-:W0:Y:S01]  /*0220*/  LDC.64 R12, c[0x0][0x380] ;  /* 0x0000e000ff0c7b82 */ /* 0x000e220000000a00 */
[----:B------:R-:W-:Y:S01]  /*0230*/  MOV R6, R4 ;  /* 0x0000000400067202 */ /* 0x000fe20000000f00 */
[----:B------:R-:W1:Y:S01]  /*0240*/  LDCU.64 UR4, c[0x0][0x358] ;  /* 0x00006b00ff0477ac */ /* 0x000e620008000a00 */
[----:B------:R-:W2:Y:S05]  /*0250*/  LDCU.64 UR6, c[0x0][0x388] ;  /* 0x00007100ff0677ac */ /* 0x000eaa0008000a00 */
.L_x_0:
[C---:B------:R-:W-:Y:S02]  /*0260*/  LOP3.LUT R3, R4.reuse, 0xff, RZ, 0xc0, !PT ;  /* 0x000000ff04037812 */ /* 0x040fe400078ec0ff */
[----:B------:R-:W-:Y:S02]  /*0270*/  LEA.HI R8, R4, 0xfffffffc, RZ, 0x18 ;  /* 0xfffffffc04087811 */ /* 0x000fe400078fc0ff */
[C---:B------:R-:W-:Y:S01]  /*0280*/  IADD3 R9, PT, PT, R3.reuse, -0x2, RZ ;  /* 0xfffffffe03097810 */ /* 0x040fe20007ffe0ff */
[C---:B------:R-:W-:Y:S01]  /*0290*/  VIADD R10, R3.reuse, 0xffffffff ;  /* 0xffffffff030a7836 */ /* 0x040fe20000000000 */
[C---:B------:R-:W-:Y:S01]  /*02a0*/  ISETP.GT.U32.AND P0, PT, R8.reuse, 0xff, PT ;  /* 0x000000ff0800780c */ /* 0x040fe20003f04070 */
[----:B------:R-:W-:Y:S01]  /*02b0*/  VIADD R11, R3, 0xfffffffd ;  /* 0xfffffffd030b7836 */ /* 0x000fe20000000000 */
[C---:B------:R-:W-:Y:S02]  /*02c0*/  LEA R21, R8.reuse, R9, 0x8 ;  /* 0x0000000908157211 */ /* 0x040fe400078e40ff */
[----:B------:R-:W-:-:S02]  /*02d0*/  VIMNMX.U32 R5, PT, PT, R8, R10, !PT ;  /* 0x0000000a08057248 */ /* 0x000fc40007fe0000 */
[----:B------:R-:W-:Y:S02]  /*02e0*/  ISETP.EQ.OR P2, PT, R3, 0xff, P0 ;  /* 0x000000ff0300780c */ /* 0x000fe40000742670 */
[----:B------:R-:W-:Y:S02]  /*02f0*/  ISETP.GT.U32.AND P5, PT, R5, 0xff, PT ;  /* 0x000000ff0500780c */ /* 0x000fe40003fa4070 */
[----:B------:R-:W-:Y:S02]  /*0300*/  VIMNMX.U32 R5, PT, PT, R8, R9, !PT ;  /* 0x0000000908057248 */ /* 0x000fe40007fe0000 */
[----:B------:R-:W-:Y:S01]  /*0310*/  LEA.HI R20, R4, 0xfffffffd, RZ, 0x18 ;  /* 0xfffffffd04147811 */ /* 0x000fe200078fc0ff */
[----:B------:R-:W3:Y:S01]  /*0320*/  @!P0 LDC.64 R24, c[0x0][0x380] ;  /* 0x0000e000ff188b82 */ /* 0x000ee20000000a00 */
[----:B------:R-:W-:Y:S02]  /*0330*/  ISETP.GT.U32.AND P1, PT, R5, 0xff, PT ;  /* 0x000000ff0500780c */ /* 0x000fe40003f24070 */
[----:B------:R-:W-:-:S02]  /*0340*/  ISETP.GT.U32.OR P4, PT, R3, 0xfd, P0 ;  /* 0x000000fd0300780c */ /* 0x000fc40000784470 */
[----:B------:R-:W-:-:S03]  /*0350*/  VIMNMX.U32 R8, PT, PT, R11, R20, !PT ;  /* 0x000000140b087248 */ /* 0x000fc60007fe0000 */
[----:B------:R-:W4:Y:S01]  /*0360*/  @!P5 LDC.64 R22, c[0x0][0x380] ;  /* 0x0000e000ff16db82 */ /* 0x000f220000000a00 */
[----:B------:R-:W-:Y:S01]  /*0370*/  @!P5 VIADD R5, R21, 0x1 ;  /* 0x000000011505d836 */ /* 0x000fe20000000000 */
[----:B------:R-:W-:-:S04]  /*0380*/  ISETP.GT.U32.AND P3, PT, R8, 0xff, PT ;  /* 0x000000ff0800780c */ /* 0x000fc80003f64070 */
[C---:B0-----:R-:W-:Y:S02]  /*0390*/  @!P1 IMAD.WIDE.U32 R18, R21.reuse, 0x4, R12 ;  /* 0x0000000415129825 */ /* 0x041fe400078e000c */
[----:B------:R-:W0:Y:S04]  /*03a0*/  @!P2 LDC.64 R26, c[0x0][0x380] ;  /* 0x0000e000ff1aab82 */ /* 0x000e280000000a00 */
[----:B-1----:R-:W5:Y:S01]  /*03b0*/  @!P1 LDG.E R19, desc[UR4][R18.64] ;  /* 0x0000000412139981 */ /* 0x002f62000c1e1900 */
[----:B------:R-:W-:-:S03]  /*03c0*/  IADD3 R15, PT, PT, R21, 0x2, RZ ;  /* 0x00000002150f7810 */ /* 0x000fc60007ffe0ff */
[----:B------:R-:W1:Y:S02]  /*03d0*/  @!P4 LDC.64 R16, c[0x0][0x380] ;  /* 0x0000e000ff10cb82 */ /* 0x000e640000000a00 */
[----:B---3--:R-:W-:-:S04]  /*03e0*/  @!P0 IMAD.WIDE.U32 R24, R15, 0x4, R24 ;  /* 0x000000040f188825 */ /* 0x008fc800078e0018 */
[----:B----4-:R-:W-:Y:S02]  /*03f0*/  @!P5 IMAD.WIDE.U32 R22, R5, 0x4, R22 ;  /* 0x000000040516d825 */ /* 0x010fe400078e0016 */
[----:B------:R-:W3:Y:S01]  /*0400*/  @!P3 LDC.64 R14, c[0x0][0x380] ;  /* 0x0000e000ff0ebb82 */ /* 0x000ee20000000a00 */
[----:B------:R4:W2:Y:S04]  /*0410*/  @!P0 LDG.E R24, desc[UR4][R24.64] ;  /* 0x0000000418188981 */ /* 0x0008a8000c1e1900 */
[----:B------:R-:W2:Y:S01]  /*0420*/  @!P5 LDG.E R22, desc[UR4][R22.64] ;  /* 0x000000041616d981 */ /* 0x000ea2000c1e1900 */
[----:B------:R-:W-:-:S04]  /*0430*/  @!P2 VIADD R5, R21, 0x3 ;  /* 0x000000031505a836 */ /* 0x000fc80000000000 */
[----:B0-----:R-:W-:Y:S01]  /*0440*/  @!P2 IMAD.WIDE.U32 R26, R5, 0x4, R26 ;  /* 0x00000004051aa825 */ /* 0x001fe200078e001a */
[----:B------:R-:W-:-:S04]  /*0450*/  @!P4 IADD3 R5, PT, PT, R21, 0x4, RZ ;  /* 0x000000041505c810 */ /* 0x000fc80007ffe0ff */
[----:B------:R-:W2:Y:S01]  /*0460*/  @!P2 LDG.E R18, desc[UR4][R26.64] ;  /* 0x000000041a12a981 */ /* 0x000ea2000c1e1900 */
[----:B-1----:R-:W-:-:S04]  /*0470*/  @!P4 IMAD.WIDE.U32 R16, R5, 0x4, R16 ;  /* 0x000000040510c825 */ /* 0x002fc800078e0010 */
[----:B------:R-:W-:Y:S02]  /*0480*/  IMAD R8, R20, 0x100, R11 ;  /* 0x0000010014087824 */ /* 0x000fe400078e020b */
[----:B------:R-:W2:Y:S02]  /*0490*/  @!P4 LDG.E R16, desc[UR4][R16.64] ;  /* 0x000000041010c981 */ /* 0x000ea4000c1e1900 */
[----:B---3--:R-:W-:-:S05]  /*04a0*/  @!P3 IMAD.WIDE.U32 R14, R8, 0x4, R14 ;  /* 0x00000004080eb825 */ /* 0x008fca00078e000e */
[----:B------:R0:W3:Y:S01]  /*04b0*/  @!P3 LDG.E R23, desc[UR4][R14.64] ;  /* 0x000000040e17b981 */ /* 0x0000e2000c1e1900 */
[----:B----4-:R-:W-:Y:S02]  /*04c0*/  VIMNMX.U32 R25, PT, PT, R9, R20, !PT ;  /* 0x0000001409197248 */ /* 0x010fe40007fe0000 */
[----:B------:R-:W-:Y:S02]  /*04d0*/  MOV R5, RZ ;  /* 0x000000ff00057202 */ /* 0x000fe40000000f00 */
[----:B------:R-:W-:-:S13]  /*04e0*/  ISETP.GT.U32.AND P6, PT, R25, 0xff, PT ;  /* 0x000000ff1900780c */ /* 0x000fda0003fc4070 */
[----:B0-----:R-:W0:Y:S01]  /*04f0*/  @!P6 LDC.64 R14, c[0x0][0x380] ;  /* 0x0000e000ff0eeb82 */ /* 0x001e220000000a00 */
[----:B------:R-:W-:-:S05]  /*0500*/  @!P6 IADD3 R17, PT, PT, R21, 0x100, RZ ;  /* 0x000001001511e810 */ /* 0x000fca0007ffe0ff */
[----:B0-----:R-:W-:-:S04]  /*0510*/  @!P6 IMAD.WIDE.U32 R14, R17, 0x4, R14 ;  /* 0x00000004110ee825 */ /* 0x001fc800078e000e */
[----:B-----5:R-:W-:Y:S01]  /*0520*/  @!P1 IMAD R5, R19, 0x3, RZ ;  /* 0x0000000313059824 */ /* 0x020fe200078e02ff */
[----:B------:R-:W-:-:S04]  /*0530*/  VIMNMX.U32 R19, PT, PT, R10, R20, !PT ;  /* 0x000000140a137248 */ /* 0x000fc80007fe0000 */
[----:B------:R-:W-:Y:S01]  /*0540*/  ISETP.GT.U32.AND P1, PT, R19, 0xff, PT ;  /* 0x000000ff1300780c */ /* 0x000fe20003f24070 */
[----:B--2---:R-:W-:Y:S01]  /*0550*/  @!P5 IMAD R5, R22, 0x2, R5 ;  /* 0x000000021605d824 */ /* 0x004fe200078e0205 */
[----:B------:R-:W-:-:S11]  /*0560*/  ISETP.GT.U32.AND P5, PT, R20, 0xff, PT ;  /* 0x000000ff1400780c */ /* 0x000fd60003fa4070 */
[----:B------:R-:W0:Y:S01]  /*0570*/  @!P1 LDC.64 R28, c[0x0][0x380] ;  /* 0x0000e000ff1c9b82 */ /* 0x000e220000000a00 */
[----:B------:R-:W-:Y:S01]  /*0580*/  @!P1 IADD3 R17, PT, PT, R21, 0x101, RZ ;  /* 0x0000010115119810 */ /* 0x000fe20007ffe0ff */
[----:B------:R1:W2:Y:S01]  /*0590*/  @!P6 LDG.E R22, desc[UR4][R14.64] ;  /* 0x000000040e16e981 */ /* 0x0002a2000c1e1900 */
[----:B------:R-:W-:Y:S02]  /*05a0*/  @!P0 LEA R5, R24, R5, 0x1 ;  /* 0x0000000518058211 */ /* 0x000fe400078e08ff */
[----:B------:R-:W-:-:S03]  /*05b0*/  ISETP.EQ.OR P0, PT, R3, 0xff, P5 ;  /* 0x000000ff0300780c */ /* 0x000fc60002f02670 */
[----:B------:R-:W4:Y:S01]  /*05c0*/  @!P5 LDC.64 R24, c[0x0][0x380] ;  /* 0x0000e000ff18db82 */ /* 0x000f220000000a00 */
[----:B------:R-:W-:Y:S01]  /*05d0*/  @!P2 IMAD R5, R18, 0x2, R5 ;  /* 0x000000021205a824 */ /* 0x000fe200078e0205 */
[----:B------:R-:W-:-:S03]  /*05e0*/  ISETP.GT.U32.OR P2, PT, R3, 0xfd, P5 ;  /* 0x000000fd0300780c */ /* 0x000fc60002f44470 */
[----:B------:R-:W-:-:S05]  /*05f0*/  @!P4 IMAD R5, R16, 0x3, R5 ;  /* 0x000000031005c824 */ /* 0x000fca00078e0205 */
[----:B------:R-:W5:Y:S01]  /*0600*/  @!P0 LDC.64 R26, c[0x0][0x380] ;  /* 0x0000e000ff1a8b82 */ /* 0x000f620000000a00 */
[----:B---3--:R-:W-:Y:S02]  /*0610*/  @!P3 IMAD R5, R23, 0x2, R5 ;  /* 0x000000021705b824 */ /* 0x008fe400078e0205 */
[----:B------:R-:W-:Y:S02]  /*0620*/  @!P5 VIADD R23, R21, 0x102 ;  /* 0x000001021517d836 */ /* 0x000fe40000000000 */
[----:B0-----:R-:W-:-:S03]  /*0630*/  @!P1 IMAD.WIDE.U32 R28, R17, 0x4, R28 ;  /* 0x00000004111c9825 */ /* 0x001fc600078e001c */
[----:B------:R-:W0:Y:S01]  /*0640*/  @!P2 LDC.64 R16, c[0x0][0x380] ;  /* 0x0000e000ff10ab82 */ /* 0x000e220000000a00 */
[C---:B------:R-:W-:Y:S01]  /*0650*/  VIADD R20, R3.reuse, 0xfffffffc ;  /* 0xfffffffc03147836 */ /* 0x040fe20000000000 */
[----:B------:R-:W-:Y:S01]  /*0660*/  ISETP.GT.U32.OR P4, PT, R3, 0xfc, P5 ;  /* 0x000000fc0300780c */ /* 0x000fe20002f84470 */
[----:B------:R-:W3:Y:S01]  /*0670*/  @!P1 LDG.E R28, desc[UR4][R28.64] ;  /* 0x000000041c1c9981 */ /* 0x000ee2000c1e1900 */
[----:B----4-:R-:W-:Y:S01]  /*0680*/  @!P5 IMAD.WIDE.U32 R24, R23, 0x4, R24 ;  /* 0x000000041718d825 */ /* 0x010fe200078e0018 */
[----:B------:R-:W-:-:S04]  /*0690*/  LEA.HI R23, R4, 0xfffffffe, RZ, 0x18 ;  /* 0xfffffffe04177811 */ /* 0x000fc800078fc0ff */
[----:B------:R-:W-:Y:S01]  /*06a0*/  VIMNMX.U32 R18, PT, PT, R20, R23, !PT ;  /* 0x0000001714127248 */ /* 0x000fe20007fe0000 */
[----:B------:R4:W3:Y:S01]  /*06b0*/  @!P5 LDG.E R24, desc[UR4][R24.64] ;  /* 0x000000041818d981 */ /* 0x0008e2000c1e1900 */
[----:B------:R-:W-:-:S04]  /*06c0*/  @!P0 IADD3 R19, PT, PT, R21, 0x103, RZ ;  /* 0x0000010315138810 */ /* 0x000fc80007ffe0ff */
[----:B-1----:R-:W1:Y:S01]  /*06d0*/  @!P4 LDC.64 R14, c[0x0][0x380] ;  /* 0x0000e000ff0ecb82 */ /* 0x002e620000000a00 */
[----:B------:R-:W-:Y:S01]  /*06e0*/  ISETP.GT.U32.AND P3, PT, R18, 0xff, PT ;  /* 0x000000ff1200780c */ /* 0x000fe20003f64070 */
[----:B-----5:R-:W-:Y:S01]  /*06f0*/  @!P0 IMAD.WIDE.U32 R26, R19, 0x4, R26 ;  /* 0x00000004131a8825 */ /* 0x020fe200078e001a */
[----:B------:R-:W-:-:S05]  /*0700*/  @!P2 IADD3 R19, PT, PT, R21, 0x104, RZ ;  /* 0x000001041513a810 */ /* 0x000fca0007ffe0ff */
[----:B0-----:R-:W-:Y:S01]  /*0710*/  @!P2 IMAD.WIDE.U32 R16, R19, 0x4, R16 ;  /* 0x000000041310a825 */ /* 0x001fe200078e0010 */
[----:B------:R-:W5:Y:S05]  /*0720*/  @!P0 LDG.E R26, desc[UR4][R26.64] ;  /* 0x000000041a1a8981 */ /* 0x000f6a000c1e1900 */
[----:B------:R-:W0:Y:S01]  /*0730*/  @!P3 LDC.64 R18, c[0x0][0x380] ;  /* 0x0000e000ff12bb82 */ /* 0x000e220000000a00 */
[----:B------:R1:W5:Y:S01]  /*0740*/  @!P2 LDG.E R16, desc[UR4][R16.64] ;  /* 0x000000041010a981 */ /* 0x000362000c1e1900 */
[----:B----4-:R-:W-:Y:S01]  /*0750*/  LEA R25, R23, R20, 0x8 ;  /* 0x0000001417197211 */ /* 0x010fe200078e40ff */
[----:B-1----:R-:W-:-:S04]  /*0760*/  @!P4 VIADD R17, R21, 0x105 ;  /* 0x000001051511c836 */ /* 0x002fc80000000000 */
[----:B------:R-:W-:-:S05]  /*0770*/  @!P4 IMAD.WIDE.U32 R14, R17, 0x4, R14 ;  /* 0x00000004110ec825 */ /* 0x000fca00078e000e */
[----:B------:R1:W4:Y:S01]  /*0780*/  @!P4 LDG.E R27, desc[UR4][R14.64] ;  /* 0x000000040e1bc981 */ /* 0x000322000c1e1900 */
[----:B0-----:R-:W-:-:S05]  /*0790*/  @!P3 IMAD.WIDE.U32 R18, R25, 0x4, R18 ;  /* 0x000000041912b825 */ /* 0x001fca00078e0012 */
[----:B------:R0:W4:Y:S01]  /*07a0*/  @!P3 LDG.E R29, desc[UR4][R18.64] ;  /* 0x00000004121db981 */ /* 0x000122000c1e1900 */
[-C--:B-1----:R-:W-:Y:S02]  /*07b0*/  VIMNMX.U32 R14, PT, PT, R11, R23.reuse, !PT ;  /* 0x000000170b0e7248 */ /* 0x082fe40007fe0000 */
[-C--:B------:R-:W-:Y:S01]  /*07c0*/  VIMNMX.U32 R17, PT, PT, R10, R23.reuse, !PT ;  /* 0x000000170a117248 */ /* 0x080fe20007fe0000 */
[----:B--2---:R-:W-:Y:S01]  /*07d0*/  @!P6 IMAD R5, R22, 0x3, R5 ;  /* 0x000000031605e824 */ /* 0x004fe200078e0205 */
[----:B------:R-:W-:Y:S02]  /*07e0*/  ISETP.GT.U32.AND P6, PT, R14, 0xff, PT ;  /* 0x000000ff0e00780c */ /* 0x000fe40003fc4070 */
[----:B------:R-:W-:-:S11]  /*07f0*/  VIMNMX.U32 R22, PT, PT, R9, R23, !PT ;  /* 0x0000001709167248 */ /* 0x000fd60007fe0000 */
[----:B------:R-:W1:Y:S01]  /*0800*/  @!P6 LDC.64 R14, c[0x0][0x380] ;  /* 0x0000e000ff0eeb82 */ /* 0x000e620000000a00 */
[----:B---3--:R-:W-:Y:S01]  /*0810*/  @!P1 IMAD R5, R28, 0x5, R5 ;  /* 0x000000051c059824 */ /* 0x008fe200078e0205 */
[----:B------:R-:W-:-:S03]  /*0820*/  ISETP.GT.U32.AND P1, PT, R22, 0xff, PT ;  /* 0x000000ff1600780c */ /* 0x000fc60003f24070 */
[----:B------:R-:W-:Y:S01]  /*0830*/  @!P5 IMAD R5, R24, 0x5, R5 ;  /* 0x000000051805d824 */ /* 0x000fe200078e0205 */
[----:B------:R-:W-:-:S09]  /*0840*/  ISETP.GT.U32.AND P5, PT, R17, 0xff, PT ;  /* 0x000000ff1100780c */ /* 0x000fd20003fa4070 */
[----:B0-----:R-:W0:Y:S01]  /*0850*/  @!P1 LDC.64 R18, c[0x0][0x380] ;  /* 0x0000e000ff129b82 */ /* 0x001e220000000a00 */
[----:B-----5:R-:W-:Y:S01]  /*0860*/  @!P0 IMAD R5, R26, 0x5, R5 ;  /* 0x000000051a058824 */ /* 0x020fe200078e0205 */
[----:B------:R-:W-:-:S03]  /*0870*/  ISETP.GT.U32.AND P0, PT, R23, 0xff, PT ;  /* 0x000000ff1700780c */ /* 0x000fc60003f04070 */
[----:B------:R-:W-:-:S03]  /*0880*/  @!P2 IMAD R5, R16, 0x3, R5 ;  /* 0x000000031005a824 */ /* 0x000fc600078e0205 */
[----:B------:R-:W2:Y:S01]  /*0890*/  @!P5 LDC.64 R16, c[0x0][0x380] ;  /* 0x0000e000ff10db82 */ /* 0x000ea20000000a00 */
[----:B------:R-:W-:Y:S02]  /*08a0*/  ISETP.EQ.OR P2, PT, R3, 0xff, P0 ;  /* 0x000000ff0300780c */ /* 0x000fe40000742670 */
[----:B------:R-:W-:Y:S01]  /*08b0*/  @!P6 IADD3 R23, PT, PT, R8, 0x100, RZ ;  /* 0x000001000817e810 */ /* 0x000fe20007ffe0ff */
[----:B----4-:R-:W-:Y:S01]  /*08c0*/  @!P4 IMAD R5, R27, 0x2, R5 ;  /* 0x000000021b05c824 */ /* 0x010fe200078e0205 */
[----:B------:R-:W-:Y:S01]  /*08d0*/  ISETP.GT.U32.OR P4, PT, R3, 0xfd, P0 ;  /* 0x000000fd0300780c */ /* 0x000fe20000784470 */
[----:B------:R-:W-:Y:S02]  /*08e0*/  @!P1 VIADD R27, R21, 0x200 ;  /* 0x00000200151b9836 */ /* 0x000fe40000000000 */
[----:B------:R-:W-:Y:S01]  /*08f0*/  @!P3 IMAD R5, R29, 0x3, R5 ;  /* 0x000000031d05b824 */ /* 0x000fe200078e0205 */
[----:B------:R-:W-:Y:S01]  /*0900*/  ISETP.GT.U32.OR P3, PT, R3, 0xfc, P0 ;  /* 0x000000fc0300780c */ /* 0x000fe20000764470 */
[----:B-1----:R-:W-:-:S04]  /*0910*/  @!P6 IMAD.WIDE.U32 R28, R23, 0x4, R14 ;  /* 0x00000004171ce825 */ /* 0x002fc800078e000e */
[----:B------:R-:W1:Y:S01]  /*0920*/  @!P2 LDC.64 R14, c[0x0][0x380] ;  /* 0x0000e000ff0eab82 */ /* 0x000e620000000a00 */
[----:B------:R-:W-:Y:S01]  /*0930*/  @!P5 IADD3 R23, PT, PT, R21, 0x201, RZ ;  /* 0x000002011517d810 */ /* 0x000fe20007ffe0ff */
[----:B0-----:R-:W-:Y:S01]  /*0940*/  @!P1 IMAD.WIDE.U32 R26, R27, 0x4, R18 ;  /* 0x000000041b1a9825 */ /* 0x001fe200078e0012 */
[----:B------:R-:W3:Y:S03]  /*0950*/  @!P6 LDG.E R24, desc[UR4][R28.64] ;  /* 0x000000041c18e981 */ /* 0x000ee6000c1e1900 */
[----:B--2---:R-:W-:Y:S02]  /*0960*/  @!P5 IMAD.WIDE.U32 R22, R23, 0x4, R16 ;  /* 0x000000041716d825 */ /* 0x004fe400078e0010 */
[----:B------:R-:W0:Y:S01]  /*0970*/  @!P4 LDC.64 R18, c[0x0][0x380] ;  /* 0x0000e000ff12cb82 */ /* 0x000e220000000a00 */
[----:B------:R-:W2:Y:S04]  /*0980*/  @!P1 LDG.E R26, desc[UR4][R26.64] ;  /* 0x000000041a1a9981 */ /* 0x000ea8000c1e1900 */
[----:B------:R4:W5:Y:S03]  /*0990*/  @!P5 LDG.E R22, desc[UR4][R22.64] ;  /* 0x000000041616d981 */ /* 0x000966000c1e1900 */
[----:B------:R-:W0:Y:S01]  /*09a0*/  @!P3 LDC.64 R16, c[0x0][0x380] ;  /* 0x0000e000ff10bb82 */ /* 0x000e220000000a00 */
[----:B----4-:R-:W-:-:S04]  /*09b0*/  @!P2 VIADD R23, R21, 0x203 ;  /* 0x000002031517a836 */ /* 0x010fc80000000000 */
[----:B-1----:R-:W-:Y:S01]  /*09c0*/  @!P2 IMAD.WIDE.U32 R14, R23, 0x4, R14 ;  /* 0x00000004170ea825 */ /* 0x002fe200078e000e */
[----:B------:R-:W-:-:S03]  /*09d0*/  @!P4 IADD3 R23, PT, PT, R21, 0x204, RZ ;  /* 0x000002041517c810 */ /* 0x000fc60007ffe0ff */
[----:B------:R-:W-:Y:S02]  /*09e0*/  @!P3 VIADD R29, R21, 0x205 ;  /* 0x00000205151db836 */ /* 0x000fe40000000000 */
[----:B------:R1:W4:Y:S01]  /*09f0*/  @!P2 LDG.E R14, desc[UR4][R14.64] ;  /* 0x000000040e0ea981 */ /* 0x000322000c1e1900 */
[----:B0-----:R-:W-:-:S05]  /*0a00*/  @!P4 IMAD.WIDE.U32 R18, R23, 0x4, R18 ;  /* 0x000000041712c825 */ /* 0x001fca00078e0012 */
[----:B------:R0:W4:Y:S01]  /*0a10*/  @!P4 LDG.E R28, desc[UR4][R18.64] ;  /* 0x00000004121cc981 */ /* 0x000122000c1e1900 */
[----:B------:R-:W-:-:S06]  /*0a20*/  @!P3 IMAD.WIDE.U32 R16, R29, 0x4, R16 ;  /* 0x000000041d10b825 */ /* 0x000fcc00078e0010 */
[----:B------:R-:W4:Y:S01]  /*0a30*/  @!P3 LDG.E R16, desc[UR4][R16.64] ;  /* 0x000000041010b981 */ /* 0x000f22000c1e1900 */
[----:B------:R-:W-:Y:S02]  /*0a40*/  ISETP.GT.U32.OR P0, PT, R3, 0xfb, P0 ;  /* 0x000000fb0300780c */ /* 0x000fe40000704470 */
[----:B------:R-:W-:-:S04]  /*0a50*/  LEA.HI R23, R4, 0xffffffff, RZ, 0x18 ;  /* 0xffffffff04177811 */ /* 0x000fc800078fc0ff */
[-C--:B------:R-:W-:Y:S02]  /*0a60*/  VIMNMX.U32 R27, PT, PT, R20, R23.reuse, !PT ;  /* 0x00000017141b7248 */ /* 0x080fe40007fe0000 */
[-C--:B-1----:R-:W-:Y:S02]  /*0a70*/  VIMNMX.U32 R15, PT, PT, R11, R23.reuse, !PT ;  /* 0x000000170b0f7248 */ /* 0x082fe40007fe0000 */
[----:B0-----:R-:W-:Y:S01]  /*0a80*/  VIMNMX.U32 R18, PT, PT, R9, R23, !PT ;  /* 0x0000001709127248 */ /* 0x001fe20007fe0000 */
[----:B---3--:R-:W-:Y:S01]  /*0a90*/  @!P6 IMAD R5, R24, 0x3, R5 ;  /* 0x000000031805e824 */ /* 0x008fe200078e0205 */
[----:B------:R-:W-:-:S03]  /*0aa0*/  ISETP.GT.U32.AND P6, PT, R27, 0xff, PT ;  /* 0x000000ff1b00780c */ /* 0x000fc60003fc4070 */
[----:B--2---:R-:W-:Y:S02]  /*0ab0*/  @!P1 IMAD R5, R26, 0x5, R5 ;  /* 0x000000051a059824 */ /* 0x004fe400078e0205 */
[----:B------:R-:W0:Y:S01]  /*0ac0*/  @!P0 LDC.64 R26, c[0x0][0x380] ;  /* 0x0000e000ff1a8b82 */ /* 0x000e220000000a00 */
[----:B------:R-:W-:Y:S01]  /*0ad0*/  ISETP.GT.U32.AND P1, PT, R15, 0xff, PT ;  /* 0x000000ff0f00780c */ /* 0x000fe20003f24070 */
[----:B-----5:R-:W-:Y:S01]  /*0ae0*/  @!P5 IMAD R5, R22, 0x3, R5 ;  /* 0x000000031605d824 */ /* 0x020fe200078e0205 */
[----:B------:R-:W-:-:S05]  /*0af0*/  ISETP.GT.U32.AND P5, PT, R18, 0xff, PT ;  /* 0x000000ff1200780c */ /* 0x000fca0003fa4070 */
[----:B------:R-:W1:Y:S01]  /*0b00*/  @!P6 LDC.64 R18, c[0x0][0x380] ;  /* 0x0000e000ff12eb82 */ /* 0x000e620000000a00 */
[----:B------:R-:W-:Y:S01]  /*0b10*/  @!P0 IADD3 R15, PT, PT, R21, 0x206, RZ ;  /* 0x00000206150f8810 */ /* 0x000fe20007ffe0ff */
[----:B----4-:R-:W-:Y:S01]  /*0b20*/  @!P2 IMAD R5, R14, 0x3, R5 ;  /* 0x000000030e05a824 */ /* 0x010fe200078e0205 */
[----:B------:R-:W-:-:S04]  /*0b30*/  VIMNMX.U32 R14, PT, PT, R10, R23, !PT ;  /* 0x000000170a0e7248 */ /* 0x000fc80007fe0000 */
[----:B------:R-:W-:Y:S01]  /*0b40*/  ISETP.GT.U32.AND P2, PT, R14, 0xff, PT ;  /* 0x000000ff0e00780c */ /* 0x000fe20003f44070 */
[----:B------:R-:W-:Y:S01]  /*0b50*/  @!P4 IMAD R5, R28, 0x5, R5 ;  /* 0x000000051c05c824 */ /* 0x000fe200078e0205 */
[----:B------:R-:W-:Y:S01]  /*0b60*/  ISETP.GT.U32.AND P4, PT, R23, 0xff, PT ;  /* 0x000000ff1700780c */ /* 0x000fe20003f84070 */
[----:B0-----:R-:W-:Y:S02]  /*0b70*/  @!P0 IMAD.WIDE.U32 R22, R15, 0x4, R26 ;  /* 0x000000040f168825 */ /* 0x001fe400078e001a */
[----:B------:R-:W0:Y:S02]  /*0b80*/  @!P5 LDC.64 R14, c[0x0][0x380] ;  /* 0x0000e000ff0edb82 */ /* 0x000e240000000a00 */
[----:B------:R-:W-:Y:S02]  /*0b90*/  @!P3 IMAD R5, R16, 0x3, R5 ;  /* 0x000000031005b824 */ /* 0x000fe400078e0205 */
[----:B------:R2:W3:Y:S04]  /*0ba0*/  @!P0 LDG.E R22, desc[UR4][R22.64] ;  /* 0x0000000416168981 */ /* 0x0004e8000c1e1900 */
[----:B------:R-:W4:Y:S01]  /*0bb0*/  @!P1 LDC.64 R16, c[0x0][0x380] ;  /* 0x0000e000ff109b82 */ /* 0x000f220000000a00 */
[----:B------:R-:W-:-:S07]  /*0bc0*/  @!P6 VIADD R27, R25, 0x100 ;  /* 0x00000100191be836 */ /* 0x000fce0000000000 */
[----:B------:R-:W5:Y:S01]  /*0bd0*/  @!P2 LDC.64 R24, c[0x0][0x380] ;  /* 0x0000e000ff18ab82 */ /* 0x000f620000000a00 */
[----:B-1----:R-:W-:Y:S01]  /*0be0*/  @!P6 IMAD.WIDE.U32 R26, R27, 0x4, R18 ;  /* 0x000000041b1ae825 */ /* 0x002fe200078e0012 */
[----:B------:R-:W-:-:S06]  /*0bf0*/  @!P1 IADD3 R29, PT, PT, R8, 0x200, RZ ;  /* 0x00000200081d9810 */ /* 0x000fcc0007ffe0ff */
[----:B------:R-:W1:Y:S01]  /*0c00*/  @!P4 LDC.64 R18, c[0x0][0x380] ;  /* 0x0000e000ff12cb82 */ /* 0x000e620000000a00 */
[----:B------:R-:W-:Y:S01]  /*0c10*/  @!P5 VIADD R8, R21, 0x300 ;  /* 0x000003001508d836 */ /* 0x000fe20000000000 */
[----:B------:R-:W3:Y:S01]  /*0c20*/  @!P6 LDG.E R26, desc[UR4][R26.64] ;  /* 0x000000041a1ae981 */ /* 0x000ee2000c1e1900 */
[----:B----4-:R-:W-:Y:S01]  /*0c30*/  @!P1 IMAD.WIDE.U32 R16, R29, 0x4, R16 ;  /* 0x000000041d109825 */ /* 0x010fe200078e0010 */
[----:B------:R-:W-:-:S03]  /*0c40*/  @!P2 IADD3 R29, PT, PT, R21, 0x301, RZ ;  /* 0x00000301151da810 */ /* 0x000fc60007ffe0ff */
[----:B0-----:R-:W-:Y:S02]  /*0c50*/  @!P5 IMAD.WIDE.U32 R14, R8, 0x4, R14 ;  /* 0x00000004080ed825 */ /* 0x001fe400078e000e */
[----:B------:R-:W4:Y:S02]  /*0c60*/  @!P1 LDG.E R16, desc[UR4][R16.64] ;  /* 0x0000000410109981 */ /* 0x000f24000c1e1900 */
[----:B-----5:R-:W-:Y:S01]  /*0c70*/  @!P2 IMAD.WIDE.U32 R24, R29, 0x4, R24 ;  /* 0x000000041d18a825 */ /* 0x020fe200078e0018 */
[----:B------:R-:W-:Y:S01]  /*0c80*/  ISETP.EQ.OR P3, PT, R3, 0xff, P4 ;  /* 0x000000ff0300780c */ /* 0x000fe20002762670 */
[----:B------:R-:W5:Y:S02]  /*0c90*/  @!P5 LDG.E R14, desc[UR4][R14.64] ;  /* 0x000000040e0ed981 */ /* 0x000f64000c1e1900 */
[----:B------:R-:W-:Y:S02]  /*0ca0*/  @!P4 VIADD R29, R21, 0x302 ;  /* 0x00000302151dc836 */ /* 0x000fe40000000000 */
[----:B------:R-:W5:Y:S02]  /*0cb0*/  @!P2 LDG.E R24, desc[UR4][R24.64] ;  /* 0x000000041818a981 */ /* 0x000f64000c1e1900 */
[----:B-1----:R-:W-:-:S06]  /*0cc0*/  @!P4 IMAD.WIDE.U32 R28, R29, 0x4, R18 ;  /* 0x000000041d1cc825 */ /* 0x002fcc00078e0012 */
[----:B------:R-:W5:Y:S01]  /*0cd0*/  @!P4 LDG.E R28, desc[UR4][R28.64] ;  /* 0x000000041c1cc981 */ /* 0x000f62000c1e1900 */
[----:B------:R-:W0:Y:S01]  /*0ce0*/  @!P3 LDC.64 R18, c[0x0][0x380] ;  /* 0x0000e000ff12bb82 */ /* 0x000e220000000a00 */
[----:B--2---:R-:W-:-:S05]  /*0cf0*/  @!P3 IADD3 R23, PT, PT, R21, 0x303, RZ ;  /* 0x000003031517b810 */ /* 0x004fca0007ffe0ff */
[----:B0-----:R-:W-:-:S05]  /*0d00*/  @!P3 IMAD.WIDE.U32 R18, R23, 0x4, R18 ;  /* 0x000000041712b825 */ /* 0x001fca00078e0012 */
[----:B------:R0:W2:Y:S01]  /*0d10*/  @!P3 LDG.E R8, desc[UR4][R18.64] ;  /* 0x000000041208b981 */ /* 0x0000a2000c1e1900 */
[----:B---3--:R-:W-:Y:S01]  /*0d20*/  @!P0 IMAD R5, R22, 0x3, R5 ;  /* 0x0000000316058824 */ /* 0x008fe200078e0205 */
[----:B------:R-:W-:-:S13]  /*0d30*/  ISETP.GT.U32.OR P0, PT, R3, 0xfd, P4 ;  /* 0x000000fd0300780c */ /* 0x000fda0002704470 */
[----:B------:R-:W1:Y:S01]  /*0d40*/  @!P0 LDC.64 R22, c[0x0][0x380] ;  /* 0x0000e000ff168b82 */ /* 0x000e620000000a00 */
[----:B------:R-:W-:Y:S01]  /*0d50*/  @!P6 IMAD R5, R26, 0x2, R5 ;  /* 0x000000021a05e824 */ /* 0x000fe200078e0205 */
[----:B------:R-:W-:-:S03]  /*0d60*/  ISETP.GT.U32.OR P6, PT, R3, 0xfc, P4 ;  /* 0x000000fc0300780c */ /* 0x000fc600027c4470 */
[----:B----4-:R-:W-:Y:S01]  /*0d70*/  @!P1 IMAD R5, R16, 0x5, R5 ;  /* 0x0000000510059824 */ /* 0x010fe200078e0205 */
[----:B------:R-:W-:-:S09]  /*0d80*/  ISETP.GT.U32.OR P1, PT, R3, 0xfb, P4 ;  /* 0x000000fb0300780c */ /* 0x000fd20002724470 */
[----:B------:R-:W3:Y:S01]  /*0d90*/  @!P6 LDC.64 R16, c[0x0][0x380] ;  /* 0x0000e000ff10eb82 */ /* 0x000ee20000000a00 */
[----:B-----5:R-:W-:Y:S01]  /*0da0*/  @!P5 IMAD R5, R14, 0x3, R5 ;  /* 0x000000030e05d824 */ /* 0x020fe200078e0205 */
[----:B------:R-:W-:-:S03]  /*0db0*/  ISETP.GT.U32.AND P5, PT, R4, 0xffff, PT ;  /* 0x0000ffff0400780c */ /* 0x000fc60003fa4070 */
[----:B------:R-:W-:Y:S01]  /*0dc0*/  @!P2 IMAD R5, R24, -0xc, R5 ;  /* 0xfffffff41805a824 */ /* 0x000fe200078e0205 */
[----:B------:R-:W-:Y:S02]  /*0dd0*/  ISETP.GT.U32.OR P2, PT, R20, 0xff, P5 ;  /* 0x000000ff1400780c */ /* 0x000fe40002f44470 */
[----:B------:R-:W-:Y:S01]  /*0de0*/  @!P0 IADD3 R27, PT, PT, R21, 0x304, RZ ;  /* 0x00000304151b8810 */ /* 0x000fe20007ffe0ff */
[----:B------:R-:W4:Y:S01]  /*0df0*/  @!P1 LDC.64 R14, c[0x0][0x380] ;  /* 0x0000e000ff0e9b82 */ /* 0x000f220000000a00 */
[----:B------:R-:W-:Y:S01]  /*0e00*/  @!P4 IMAD R5, R28, -0x17, R5 ;  /* 0xffffffe91c05c824 */ /* 0x000fe200078e0205 */
[----:B------:R-:W-:Y:S02]  /*0e10*/  ISETP.GT.U32.OR P4, PT, R11, 0xff, P5 ;  /* 0x000000ff0b00780c */ /* 0x000fe40002f84470 */
[----:B-1----:R-:W-:-:S06]  /*0e20*/  @!P0 IMAD.WIDE.U32 R26, R27, 0x4, R22 ;  /* 0x000000041b1a8825 */ /* 0x002fcc00078e0016 */
[----:B------:R-:W1:Y:S01]  /*0e30*/  @!P2 LDC.64 R22, c[0x0][0x380] ;  /* 0x0000e000ff16ab82 */ /* 0x000e620000000a00 */
[----:B------:R5:W5:Y:S01]  /*0e40*/  @!P0 LDG.E R24, desc[UR4][R26.64] ;  /* 0x000000041a188981 */ /* 0x000b62000c1e1900 */
[----:B------:R-:W-:-:S06]  /*0e50*/  @!P6 VIADD R25, R21, 0x305 ;  /* 0x000003051519e836 */ /* 0x000fcc0000000000 */
[----:B0-----:R-:W0:Y:S01]  /*0e60*/  @!P4 LDC.64 R18, c[0x0][0x380] ;  /* 0x0000e000ff12cb82 */ /* 0x001e220000000a00 */
[----:B------:R-:W-:Y:S01]  /*0e70*/  @!P1 IADD3 R29, PT, PT, R21, 0x306, RZ ;  /* 0x00000306151d9810 */ /* 0x000fe20007ffe0ff */
[----:B---3--:R-:W-:Y:S01]  /*0e80*/  @!P6 IMAD.WIDE.U32 R16, R25, 0x4, R16 ;  /* 0x000000041910e825 */ /* 0x008fe200078e0010 */
[----:B------:R-:W-:-:S03]  /*0e90*/  LOP3.LUT R21, R4, 0x7fffff00, RZ, 0xc0, !PT ;  /* 0x7fffff0004157812 */ /* 0x000fc600078ec0ff */
[----:B----4-:R-:W-:Y:S02]  /*0ea0*/  @!P1 IMAD.WIDE.U32 R14, R29, 0x4, R14 ;  /* 0x000000041d0e9825 */ /* 0x010fe400078e000e */
[----:B------:R-:W3:Y:S02]  /*0eb0*/  @!P6 LDG.E R16, desc[UR4][R16.64] ;  /* 0x000000041010e981 */ /* 0x000ee4000c1e1900 */
[----:B------:R-:W-:Y:S02]  /*0ec0*/  IMAD.IADD R25, R20, 0x1, R21 ;  /* 0x0000000114197824 */ /* 0x000fe400078e0215 */
[----:B--2---:R-:W-:Y:S01]  /*0ed0*/  @!P3 IMAD R5, R8, -0xc, R5 ;  /* 0xfffffff40805b824 */ /* 0x004fe200078e0205 */
[----:B------:R-:W-:Y:S01]  /*0ee0*/  ISETP.GT.U32.OR P3, PT, R10, 0xff, P5 ;  /* 0x000000ff0a00780c */ /* 0x000fe20002f64470 */
[C---:B-1----:R-:W-:Y:S01]  /*0ef0*/  @!P2 IMAD.WIDE.U32 R22, R25.reuse, 0x4, R22 ;  /* 0x000000041916a825 */ /* 0x042fe200078e0016 */
[----:B------:R1:W2:Y:S01]  /*0f00*/  @!P1 LDG.E R8, desc[UR4][R14.64] ;  /* 0x000000040e089981 */ /* 0x0002a2000c1e1900 */
[----:B-----5:R-:W-:-:S04]  /*0f10*/  @!P4 IADD3 R27, PT, PT, R25, 0x1, RZ ;  /* 0x00000001191bc810 */ /* 0x020fc80007ffe0ff */
[----:B------:R-:W4:Y:S01]  /*0f20*/  @!P2 LDG.E R22, desc[UR4][R22.64] ;  /* 0x000000041616a981 */ /* 0x000f22000c1e1900 */
[----:B0-----:R-:W-:Y:S01]  /*0f30*/  @!P4 IMAD.WIDE.U32 R26, R27, 0x4, R18 ;  /* 0x000000041b1ac825 */ /* 0x001fe200078e0012 */
[----:B-1----:R-:W0:Y:S05]  /*0f40*/  @!P5 LDC.64 R14, c[0x0][0x380] ;  /* 0x0000e000ff0edb82 */ /* 0x002e2a0000000a00 */
[----:B------:R-:W5:Y:S03]  /*0f50*/  @!P4 LDG.E R26, desc[UR4][R26.64] ;  /* 0x000000041a1ac981 */ /* 0x000f66000c1e1900 */
[----:B------:R-:W1:Y:S01]  /*0f60*/  @!P3 LDC.64 R18, c[0x0][0x380] ;  /* 0x0000e000ff12bb82 */ /* 0x000e620000000a00 */
[----:B------:R-:W-:-:S04]  /*0f70*/  @!P3 VIADD R17, R25, 0x3 ;  /* 0x000000031911b836 */ /* 0x000fc80000000000 */
[----:B-1----:R-:W-:-:S06]  /*0f80*/  @!P3 IMAD.WIDE.U32 R18, R17, 0x4, R18 ;  /* 0x000000041112b825 */ /* 0x002fcc00078e0012 */
[----:B------:R-:W5:Y:S01]  /*0f90*/  @!P3 LDG.E R18, desc[UR4][R18.64] ;  /* 0x000000041212b981 */ /* 0x000f62000c1e1900 */
[----:B------:R-:W-:-:S05]  /*0fa0*/  IADD3 R21, PT, PT, R3, R21, RZ ;  /* 0x0000001503157210 */ /* 0x000fca0007ffe0ff */
[----:B0-----:R-:W-:-:S04]  /*0fb0*/  @!P5 IMAD.WIDE.U32 R28, R21, 0x4, R14 ;  /* 0x00000004151cd825 */ /* 0x001fc800078e000e */
[----:B------:R-:W-:Y:S02]  /*0fc0*/  IMAD.WIDE.U32 R14, R21, 0x4, R12 ;  /* 0x00000004150e7825 */ /* 0x000fe400078e000c */
[----:B------:R-:W5:Y:S02]  /*0fd0*/  @!P5 LDG.E R28, desc[UR4][R28.64] ;  /* 0x000000041c1cd981 */ /* 0x000f64000c1e1900 */
[----:B------:R-:W-:Y:S01]  /*0fe0*/  @!P0 IMAD R5, R24, 0x3, R5 ;  /* 0x0000000318058824 */ /* 0x000fe200078e0205 */
[----:B------:R-:W-:-:S13]  /*0ff0*/  ISETP.EQ.OR P0, PT, R3, 0xff, P5 ;  /* 0x000000ff0300780c */ /* 0x000fda0002f02670 */
[----:B------:R-:W5:Y:S01]  /*1000*/  @!P0 LDG.E R21, desc[UR4][R14.64+0x4] ;  /* 0x000004040e158981 */ /* 0x000f62000c1e1900 */
[----:B---3--:R-:W-:Y:S01]  /*1010*/  @!P6 IMAD R5, R16, 0x5, R5 ;  /* 0x000000051005e824 */ /* 0x008fe200078e0205 */
[----:B------:R-:W-:-:S03]  /*1020*/  ISETP.GT.U32.AND P6, PT, R4, 0xfeff, PT ;  /* 0x0000feff0400780c */ /* 0x000fc60003fc4070 */
[----:B--2---:R-:W-:Y:S01]  /*1030*/  @!P1 IMAD R5, R8, 0x2, R5 ;  /* 0x0000000208059824 */ /* 0x004fe200078e0205 */
[----:B------:R-:W-:-:S04]  /*1040*/  ISETP.GT.U32.OR P1, PT, R3, 0xfc, P5 ;  /* 0x000000fc0300780c */ /* 0x000fc80002f24470 */
[----:B----4-:R-:W-:Y:S02]  /*1050*/  @!P2 LEA R5, R22, R5, 0x1 ;  /* 0x000000051605a211 */ /* 0x010fe400078e08ff */
[----:B------:R-:W-:-:S03]  /*1060*/  ISETP.GT.U32.OR P2, PT, R3, 0xfb, P5 ;  /* 0x000000fb0300780c */ /* 0x000fc60002f44470 */
[----:B-----5:R-:W-:Y:S01]  /*1070*/  @!P4 IMAD R5, R26, 0x5, R5 ;  /* 0x000000051a05c824 */ /* 0x020fe200078e0205 */
[----:B------:R-:W-:-:S03]  /*1080*/  ISETP.GT.U32.OR P4, PT, R20, 0xff, P6 ;  /* 0x000000ff1400780c */ /* 0x000fc60003784470 */
[----:B------:R-:W2:Y:S06]  /*1090*/  @!P1 LDG.E R8, desc[UR4][R14.64+0xc] ;  /* 0x00000c040e089981 */ /* 0x000eac000c1e1900 */
[----:B------:R-:W3:Y:S04]  /*10a0*/  @!P2 LDG.E R24, desc[UR4][R14.64+0x10] ;  /* 0x000010040e18a981 */ /* 0x000ee8000c1e1900 */
[----:B------:R-:W-:-:S04]  /*10b0*/  @!P4 VIADD R17, R25, 0x100 ;  /* 0x000001001911c836 */ /* 0x000fc80000000000 */
[----:B------:R-:W-:-:S05]  /*10c0*/  @!P4 IMAD.WIDE.U32 R16, R17, 0x4, R12 ;  /* 0x000000041110c825 */ /* 0x000fca00078e000c */
[----:B------:R0:W4:Y:S01]  /*10d0*/  @!P4 LDG.E R26, desc[UR4][R16.64] ;  /* 0x00000004101ac981 */ /* 0x000122000c1e1900 */
[----:B------:R-:W-:Y:S01]  /*10e0*/  @!P3 IMAD R5, R18, -0x17, R5 ;  /* 0xffffffe91205b824 */ /* 0x000fe200078e0205 */
[----:B------:R-:W-:-:S13]  /*10f0*/  ISETP.GT.U32.OR P3, PT, R11, 0xff, P6 ;  /* 0x000000ff0b00780c */ /* 0x000fda0003764470 */
[----:B------:R-:W-:-:S05]  /*1100*/  @!P3 IADD3 R23, PT, PT, R25, 0x101, RZ ;  /* 0x000001011917b810 */ /* 0x000fca0007ffe0ff */
[----:B------:R-:W-:-:S06]  /*1110*/  @!P3 IMAD.WIDE.U32 R22, R23, 0x4, R12 ;  /* 0x000000041716b825 */ /* 0x000fcc00078e000c */
[----:B------:R-:W5:Y:S01]  /*1120*/  @!P3 LDG.E R22, desc[UR4][R22.64] ;  /* 0x000000041616b981 */ /* 0x000f62000c1e1900 */
[----:B------:R-:W-:Y:S01]  /*1130*/  @!P5 IMAD R5, R28, -0x28, R5 ;  /* 0xffffffd81c05d824 */ /* 0x000fe200078e0205 */
[----:B------:R-:W-:Y:S02]  /*1140*/  ISETP.GT.U32.OR P5, PT, R9, 0xff, P6 ;  /* 0x000000ff0900780c */ /* 0x000fe400037a4470 */
[----:B------:R-:W5:Y:S11]  /*1150*/  @!P6 LDG.E R28, desc[UR4][R14.64+0x400] ;  /* 0x000400040e1ce981 */ /* 0x000f76000c1e1900 */
[----:B------:R-:W-:-:S04]  /*1160*/  @!P5 VIADD R19, R25, 0x102 ;  /* 0x000001021913d836 */ /* 0x000fc80000000000 */
[----:B------:R-:W-:-:S06]  /*1170*/  @!P5 IMAD.WIDE.U32 R18, R19, 0x4, R12 ;  /* 0x000000041312d825 */ /* 0x000fcc00078e000c */
[----:B------:R-:W5:Y:S01]  /*1180*/  @!P5 LDG.E R18, desc[UR4][R18.64] ;  /* 0x000000041212d981 */ /* 0x000f62000c1e1900 */
[----:B------:R-:W-:Y:S01]  /*1190*/  @!P0 IMAD R5, R21, -0x17, R5 ;  /* 0xffffffe915058824 */ /* 0x000fe200078e0205 */
[----:B------:R-:W-:-:S13]  /*11a0*/  ISETP.GT.U32.OR P0, PT, R10, 0xff, P6 ;  /* 0x000000ff0a00780c */ /* 0x000fda0003704470 */
[----:B0-----:R-:W-:-:S05]  /*11b0*/  @!P0 IADD3 R17, PT, PT, R25, 0x103, RZ ;  /* 0x0000010319118810 */ /* 0x001fca0007ffe0ff */
[----:B------:R-:W-:-:S06]  /*11c0*/  @!P0 IMAD.WIDE.U32 R16, R17, 0x4, R12 ;  /* 0x0000000411108825 */ /* 0x000fcc00078e000c */
[----:B------:R-:W5:Y:S01]  /*11d0*/  @!P0 LDG.E R16, desc[UR4][R16.64] ;  /* 0x0000000410108981 */ /* 0x000f62000c1e1900 */
[----:B--2---:R-:W-:Y:S01]  /*11e0*/  @!P1 IMAD R5, R8, 0x5, R5 ;  /* 0x0000000508059824 */ /* 0x004fe200078e0205 */
[----:B------:R-:W-:-:S03]  /*11f0*/  ISETP.EQ.OR P1, PT, R3, 0xff, P6 ;  /* 0x000000ff0300780c */ /* 0x000fc60003722670 */
[----:B---3--:R-:W-:Y:S01]  /*1200*/  @!P2 IMAD R5, R24, 0x2, R5 ;  /* 0x000000021805a824 */ /* 0x008fe200078e0205 */
[----:B------:R-:W-:-:S09]  /*1210*/  ISETP.GT.U32.OR P2, PT, R3, 0xfd, P6 ;  /* 0x000000fd0300780c */ /* 0x000fd20003744470 */
[----:B------:R-:W2:Y:S04]  /*1220*/  @!P1 LDG.E R21, desc[UR4][R14.64+0x404] ;  /* 0x000404040e159981 */ /* 0x000ea8000c1e1900 */
[----:B------:R-:W3:Y:S01]  /*1230*/  @!P2 LDG.E R23, desc[UR4][R14.64+0x408] ;  /* 0x000408040e17a981 */ /* 0x000ee2000c1e1900 */
[----:B----4-:R-:W-:Y:S02]  /*1240*/  @!P4 LEA R5, R26, R5, 0x1 ;  /* 0x000000051a05c211 */ /* 0x010fe400078e08ff */
[----:B------:R-:W-:-:S13]  /*1250*/  ISETP.GT.U32.OR P4, PT, R3, 0xfc, P6 ;  /* 0x000000fc0300780c */ /* 0x000fda0003784470 */
[----:B------:R-:W4:Y:S01]  /*1260*/  @!P4 LDG.E R24, desc[UR4][R14.64+0x40c] ;  /* 0x00040c040e18c981 */ /* 0x000f22000c1e1900 */
[----:B-----5:R-:W-:Y:S01]  /*1270*/  @!P3 IMAD R5, R22, 0x5, R5 ;  /* 0x000000051605b824 */ /* 0x020fe200078e0205 */
[----:B------:R-:W-:-:S13]  /*1280*/  ISETP.GT.U32.OR P3, PT, R3, 0xfb, P6 ;  /* 0x000000fb0300780c */ /* 0x000fda0003764470 */
[----:B------:R-:W5:Y:S01]  /*1290*/  @!P3 LDG.E R8, desc[UR4][R14.64+0x410] ;  /* 0x000410040e08b981 */ /* 0x000f62000c1e1900 */
[----:B------:R-:W-:Y:S01]  /*12a0*/  @!P5 IMAD R5, R18, 0x3, R5 ;  /* 0x000000031205d824 */ /* 0x000fe200078e0205 */
[----:B------:R-:W-:-:S03]  /*12b0*/  ISETP.GT.U32.AND P5, PT, R4, 0xfdff, PT ;  /* 0x0000fdff0400780c */ /* 0x000fc60003fa4070 */
[----:B------:R-:W-:Y:S01]  /*12c0*/  @!P0 IMAD R5, R16, -0xc, R5 ;  /* 0xfffffff410058824 */ /* 0x000fe200078e0205 */
[----:B------:R-:W-:-:S03]  /*12d0*/  ISETP.GT.U32.OR P0, PT, R20, 0xff, P5 ;  /* 0x000000ff1400780c */ /* 0x000fc60002f04470 */
[----:B------:R-:W-:Y:S01]  /*12e0*/  @!P6 IMAD R5, R28, -0x17, R5 ;  /* 0xffffffe91c05e824 */ /* 0x000fe200078e0205 */
[----:B------:R-:W-:-:S03]  /*12f0*/  ISETP.GT.U32.OR P6, PT, R11, 0xff, P5 ;  /* 0x000000ff0b00780c */ /* 0x000fc60002fc4470 */
[----:B--2---:R-:W-:Y:S01]  /*1300*/  @!P1 IMAD R5, R21, -0xc, R5 ;  /* 0xfffffff415059824 */ /* 0x004fe200078e0205 */
[----:B------:R-:W-:-:S03]  /*1310*/  ISETP.GT.U32.OR P1, PT, R9, 0xff, P5 ;  /* 0x000000ff0900780c */ /* 0x000fc60002f24470 */
[----:B---3--:R-:W-:Y:S01]  /*1320*/  @!P2 IMAD R5, R23, 0x3, R5 ;  /* 0x000000031705a824 */ /* 0x008fe200078e0205 */
[----:B------:R-:W-:Y:S01]  /*1330*/  ISETP.GT.U32.OR P2, PT, R10, 0xff, P5 ;  /* 0x000000ff0a00780c */ /* 0x000fe20002f44470 */
[----:B------:R-:W-:-:S04]  /*1340*/  @!P0 VIADD R23, R25, 0x200 ;  /* 0x0000020019178836 */ /* 0x000fc80000000000 */
[----:B------:R-:W-:Y:S01]  /*1350*/  @!P6 IADD3 R21, PT, PT, R25, 0x201, RZ ;  /* 0x000002011915e810 */ /* 0x000fe20007ffe0ff */
[----:B------:R-:W-:-:S04]  /*1360*/  @!P0 IMAD.WIDE.U32 R22, R23, 0x4, R12 ;  /* 0x0000000417168825 */ /* 0x000fc800078e000c */
[----:B------:R-:W-:Y:S02]  /*1370*/  @!P6 IMAD.WIDE.U32 R20, R21, 0x4, R12 ;  /* 0x000000041514e825 */ /* 0x000fe400078e000c */
[----:B------:R-:W2:Y:S02]  /*1380*/  @!P0 LDG.E R22, desc[UR4][R22.64] ;  /* 0x0000000416168981 */ /* 0x000ea4000c1e1900 */
[C---:B------:R-:W-:Y:S01]  /*1390*/  @!P1 VIADD R19, R25.reuse, 0x202 ;  /* 0x0000020219139836 */ /* 0x040fe20000000000 */
[----:B------:R-:W-:Y:S01]  /*13a0*/  @!P2 IADD3 R17, PT, PT, R25, 0x203, RZ ;  /* 0x000002031911a810 */ /* 0x000fe20007ffe0ff */
[----:B----4-:R-:W-:Y:S01]  /*13b0*/  @!P4 IMAD R5, R24, 0x5, R5 ;  /* 0x000000051805c824 */ /* 0x010fe200078e0205 */
[----:B------:R-:W-:Y:S01]  /*13c0*/  ISETP.EQ.OR P4, PT, R3, 0xff, P5 ;  /* 0x000000ff0300780c */ /* 0x000fe20002f82670 */
[--C-:B------:R-:W-:Y:S01]  /*13d0*/  @!P1 IMAD.WIDE.U32 R18, R19, 0x4, R12.reuse ;  /* 0x0000000413129825 */ /* 0x100fe200078e000c */
[----:B------:R-:W3:Y:S03]  /*13e0*/  @!P6 LDG.E R20, desc[UR4][R20.64] ;  /* 0x000000041414e981 */ /* 0x000ee6000c1e1900 */
[----:B------:R-:W-:-:S02]  /*13f0*/  @!P2 IMAD.WIDE.U32 R16, R17, 0x4, R12 ;  /* 0x000000041110a825 */ /* 0x000fc400078e000c */
[----:B------:R-:W4:Y:S04]  /*1400*/  @!P1 LDG.E R18, desc[UR4][R18.64] ;  /* 0x0000000412129981 */ /* 0x000f28000c1e1900 */
[----:B------:R-:W4:Y:S04]  /*1410*/  @!P2 LDG.E R16, desc[UR4][R16.64] ;  /* 0x000000041010a981 */ /* 0x000f28000c1e1900 */
[----:B------:R-:W4:Y:S01]  /*1420*/  @!P4 LDG.E R24, desc[UR4][R14.64+0x804] ;  /* 0x000804040e18c981 */ /* 0x000f22000c1e1900 */
[----:B-----5:R-:W-:Y:S01]  /*1430*/  @!P3 IMAD R5, R8, 0x2, R5 ;  /* 0x000000020805b824 */ /* 0x020fe200078e0205 */
[----:B------:R-:W-:-:S13]  /*1440*/  ISETP.GT.U32.OR P3, PT, R3, 0xfd, P5 ;  /* 0x000000fd0300780c */ /* 0x000fda0002f64470 */
[----:B------:R-:W5:Y:S01]  /*1450*/  @!P3 LDG.E R8, desc[UR4][R14.64+0x808] ;  /* 0x000808040e08b981 */ /* 0x000f62000c1e1900 */
[----:B--2---:R-:W-:Y:S01]  /*1460*/  @!P0 IMAD R5, R22, 0x3, R5 ;  /* 0x0000000316058824 */ /* 0x004fe200078e0205 */
[----:B------:R-:W-:-:S03]  /*1470*/  ISETP.GT.U32.AND P0, PT, R4, 0xfcff, PT ;  /* 0x0000fcff0400780c */ /* 0x000fc60003f04070 */
[----:B---3--:R-:W-:Y:S01]  /*1480*/  @!P6 IMAD R5, R20, 0x3, R5 ;  /* 0x000000031405e824 */ /* 0x008fe200078e0205 */
[----:B------:R-:W-:-:S03]  /*1490*/  ISETP.GT.U32.OR P6, PT, R11, 0xff, P0 ;  /* 0x000000ff0b00780c */ /* 0x000fc600007c4470 */
[----:B----4-:R-:W-:Y:S01]  /*14a0*/  @!P1 IMAD R5, R18, 0x5, R5 ;  /* 0x0000000512059824 */ /* 0x010fe200078e0205 */
[----:B------:R-:W-:-:S05]  /*14b0*/  ISETP.GT.U32.OR P1, PT, R3, 0xfc, P5 ;  /* 0x000000fc0300780c */ /* 0x000fca0002f24470 */
[----:B------:R-:W2:Y:S01]  /*14c0*/  @!P0 LDG.E R28, desc[UR4][R14.64+0xc00] ;  /* 0x000c00040e1c8981 */ /* 0x000ea2000c1e1900 */
[----:B------:R-:W-:Y:S01]  /*14d0*/  @!P2 IMAD R5, R16, 0x3, R5 ;  /* 0x000000031005a824 */ /* 0x000fe200078e0205 */
[----:B------:R-:W-:Y:S02]  /*14e0*/  ISETP.GT.U32.OR P2, PT, R9, 0xff, P0 ;  /* 0x000000ff0900780c */ /* 0x000fe40000744470 */
[----:B------:R-:W-:Y:S01]  /*14f0*/  ISETP.GT.U32.OR P5, PT, R3, 0xfb, P5 ;  /* 0x000000fb0300780c */ /* 0x000fe20002fa4470 */
[----:B------:R-:W-:Y:S01]  /*1500*/  @!P4 IMAD R5, R24, 0x3, R5 ;  /* 0x000000031805c824 */ /* 0x000fe200078e0205 */
[----:B------:R-:W-:Y:S02]  /*1510*/  ISETP.GT.U32.OR P4, PT, R10, 0xff, P0 ;  /* 0x000000ff0a00780c */ /* 0x000fe40000784470 */
[----:B------:R-:W-:Y:S01]  /*1520*/  @!P6 IADD3 R17, PT, PT, R25, 0x301, RZ ;  /* 0x000003011911e810 */ /* 0x000fe20007ffe0ff */
[----:B------:R-:W3:Y:S04]  /*1530*/  @!P1 LDG.E R22, desc[UR4][R14.64+0x80c] ;  /* 0x00080c040e169981 */ /* 0x000ee8000c1e1900 */
[----:B------:R-:W-:-:S04]  /*1540*/  @!P6 IMAD.WIDE.U32 R16, R17, 0x4, R12 ;  /* 0x000000041110e825 */ /* 0x000fc800078e000c */
[C---:B------:R-:W-:Y:S01]  /*1550*/  @!P2 VIADD R19, R25.reuse, 0x302 ;  /* 0x000003021913a836 */ /* 0x040fe20000000000 */
[----:B------:R-:W4:Y:S01]  /*1560*/  @!P5 LDG.E R24, desc[UR4][R14.64+0x810] ;  /* 0x000810040e18d981 */ /* 0x000f22000c1e1900 */
[----:B------:R-:W-:Y:S02]  /*1570*/  @!P4 IADD3 R21, PT, PT, R25, 0x303, RZ ;  /* 0x000003031915c810 */ /* 0x000fe40007ffe0ff */
[--C-:B------:R-:W-:Y:S01]  /*1580*/  @!P2 IMAD.WIDE.U32 R18, R19, 0x4, R12.reuse ;  /* 0x000000041312a825 */ /* 0x100fe200078e000c */
[----:B------:R-:W2:Y:S03]  /*1590*/  @!P6 LDG.E R16, desc[UR4][R16.64] ;  /* 0x000000041010e981 */ /* 0x000ea6000c1e1900 */
[----:B------:R-:W-:Y:S02]  /*15a0*/  @!P4 IMAD.WIDE.U32 R20, R21, 0x4, R12 ;  /* 0x000000041514c825 */ /* 0x000fe400078e000c */
[----:B------:R-:W2:Y:S04]  /*15b0*/  @!P2 LDG.E R18, desc[UR4][R18.64] ;  /* 0x000000041212a981 */ /* 0x000ea8000c1e1900 */
[----:B------:R-:W2:Y:S01]  /*15c0*/  @!P4 LDG.E R20, desc[UR4][R20.64] ;  /* 0x000000041414c981 */ /* 0x000ea2000c1e1900 */
[----:B-----5:R-:W-:Y:S01]  /*15d0*/  @!P3 IMAD R5, R8, 0x5, R5 ;  /* 0x000000050805b824 */ /* 0x020fe200078e0205 */
[----:B------:R-:W-:-:S13]  /*15e0*/  ISETP.EQ.OR P3, PT, R3, 0xff, P0 ;  /* 0x000000ff0300780c */ /* 0x000fda0000762670 */
[----:B------:R-:W5:Y:S01]  /*15f0*/  @!P3 LDG.E R26, desc[UR4][R14.64+0xc04] ;  /* 0x000c04040e1ab981 */ /* 0x000f62000c1e1900 */
[----:B---3--:R-:W-:Y:S01]  /*1600*/  @!P1 IMAD R5, R22, 0x3, R5 ;  /* 0x0000000316059824 */ /* 0x008fe200078e0205 */
[----:B------:R-:W-:-:S03]  /*1610*/  ISETP.GT.U32.AND P1, PT, R4, 0xfbff, PT ;  /* 0x0000fbff0400780c */ /* 0x000fc60003f24070 */
[----:B----4-:R-:W-:-:S04]  /*1620*/  @!P5 IMAD R5, R24, 0x3, R5 ;  /* 0x000000031805d824 */ /* 0x010fc800078e0205 */
[----:B--2---:R-:W-:Y:S01]  /*1630*/  @!P6 IMAD R5, R16, 0x2, R5 ;  /* 0x000000021005e824 */ /* 0x004fe200078e0205 */
[----:B------:R-:W-:-:S03]  /*1640*/  ISETP.GT.U32.OR P5, PT, R9, 0xff, P1 ;  /* 0x000000ff0900780c */ /* 0x000fc60000fa4470 */
[----:B------:R-:W-:Y:S01]  /*1650*/  @!P2 IMAD R5, R18, 0x3, R5 ;  /* 0x000000031205a824 */ /* 0x000fe200078e0205 */
[C---:B------:R-:W-:Y:S02]  /*1660*/  ISETP.GT.U32.OR P2, PT, R3.reuse, 0xfd, P0 ;  /* 0x000000fd0300780c */ /* 0x040fe40000744470 */
[----:B------:R-:W-:Y:S01]  /*1670*/  ISETP.GT.U32.OR P6, PT, R10, 0xff, P1 ;  /* 0x000000ff0a00780c */ /* 0x000fe20000fc4470 */
[----:B------:R-:W-:Y:S01]  /*1680*/  @!P4 IMAD R5, R20, 0x5, R5 ;  /* 0x000000051405c824 */ /* 0x000fe200078e0205 */
[----:B------:R-:W-:Y:S01]  /*1690*/  ISETP.GT.U32.OR P4, PT, R3, 0xfc, P0 ;  /* 0x000000fc0300780c */ /* 0x000fe20000784470 */
[----:B------:R-:W2:Y:S04]  /*16a0*/  @!P1 LDG.E R20, desc[UR4][R14.64+0x1000] ;  /* 0x001000040e149981 */ /* 0x000ea8000c1e1900 */
[----:B------:R-:W-:-:S04]  /*16b0*/  @!P5 IADD3 R9, PT, PT, R25, 0x402, RZ ;  /* 0x000004021909d810 */ /* 0x000fc80007ffe0ff */
[----:B------:R-:W3:Y:S01]  /*16c0*/  @!P2 LDG.E R16, desc[UR4][R14.64+0xc08] ;  /* 0x000c08040e10a981 */ /* 0x000ee2000c1e1900 */
[----:B------:R-:W-:-:S03]  /*16d0*/  @!P5 IMAD.WIDE.U32 R8, R9, 0x4, R12 ;  /* 0x000000040908d825 */ /* 0x000fc600078e000c */
[----:B------:R-:W4:Y:S01]  /*16e0*/  @!P4 LDG.E R18, desc[UR4][R14.64+0xc0c] ;  /* 0x000c0c040e12c981 */ /* 0x000f22000c1e1900 */
[----:B------:R-:W-:Y:S02]  /*16f0*/  @!P6 VIADD R11, R25, 0x403 ;  /* 0x00000403190be836 */ /* 0x000fe40000000000 */
[----:B------:R-:W-:Y:S01]  /*1700*/  @!P0 IMAD R5, R28, 0x5, R5 ;  /* 0x000000051c058824 */ /* 0x000fe200078e0205 */
[----:B------:R-:W2:Y:S01]  /*1710*/  @!P5 LDG.E R8, desc[UR4][R8.64] ;  /* 0x000000040808d981 */ /* 0x000ea2000c1e1900 */
[----:B------:R-:W-:Y:S01]  /*1720*/  @!P6 IMAD.WIDE.U32 R10, R11, 0x4, R12 ;  /* 0x000000040b0ae825 */ /* 0x000fe200078e000c */
[----:B------:R-:W-:-:S03]  /*1730*/  ISETP.EQ.OR P0, PT, R3, 0xff, P1 ;  /* 0x000000ff0300780c */ /* 0x000fc60000f02670 */
[----:B-----5:R-:W-:Y:S01]  /*1740*/  @!P3 IMAD R5, R26, 0x5, R5 ;  /* 0x000000051a05b824 */ /* 0x020fe200078e0205 */
[----:B------:R-:W-:Y:S01]  /*1750*/  ISETP.GT.U32.OR P3, PT, R3, 0xfd, P1 ;  /* 0x000000fd0300780c */ /* 0x000fe20000f64470 */
[----:B------:R-:W5:Y:S08]  /*1760*/  @!P6 LDG.E R10, desc[UR4][R10.64] ;  /* 0x000000040a0ae981 */ /* 0x000f70000c1e1900 */
[----:B------:R-:W5:Y:S04]  /*1770*/  @!P0 LDG.E R22, desc[UR4][R14.64+0x1004] ;  /* 0x001004040e168981 */ /* 0x000f68000c1e1900 */
[----:B------:R-:W5:Y:S01]  /*1780*/  @!P3 LDG.E R24, desc[UR4][R14.64+0x1008] ;  /* 0x001008040e18b981 */ /* 0x000f62000c1e1900 */
[----:B---3--:R-:W-:-:S05]  /*1790*/  @!P2 IMAD R5, R16, 0x3, R5 ;  /* 0x000000031005a824 */ /* 0x008fca00078e0205 */
[----:B----4-:R-:W-:-:S05]  /*17a0*/  @!P4 LEA R5, R18, R5, 0x1 ;  /* 0x000000051205c211 */ /* 0x010fca00078e08ff */
[----:B--2---:R-:W-:-:S04]  /*17b0*/  @!P5 IMAD R5, R8, 0x3, R5 ;  /* 0x000000030805d824 */ /* 0x004fc800078e0205 */
[----:B-----5:R-:W-:-:S05]  /*17c0*/  @!P6 IMAD R5, R10, 0x2, R5 ;  /* 0x000000020a05e824 */ /* 0x020fca00078e0205 */
[----:B------:R-:W-:-:S04]  /*17d0*/  @!P1 LEA R5, R20, R5, 0x1 ;  /* 0x0000000514059211 */ /* 0x000fc800078e08ff */
[----:B------:R-:W-:Y:S02]  /*17e0*/  @!P0 LEA R5, R22, R5, 0x1 ;  /* 0x0000000516058211 */ /* 0x000fe400078e08ff */
[----:B------:R-:W-:-:S03]  /*17f0*/  LEA R8, P0, R6, UR6, 0x2 ;  /* 0x0000000606087c11 */ /* 0x000fc6000f8010ff */
[----:B------:R-:W-:Y:S01]  /*1800*/  @!P3 IMAD R5, R24, 0x3, R5 ;  /* 0x000000031805b824 */ /* 0x000fe200078e0205 */
[----:B------:R-:W-:Y:S01]  /*1810*/  LEA.HI.X R9, R6, UR7, R7, 0x2, P0 ;  /* 0x0000000706097c11 */ /* 0x000fe200080f1407 */
[----:B------:R-:W-:-:S03]  /*1820*/  VIADD R6, R4, 0x1 ;  /* 0x0000000104067836 */ /* 0x000fc60000000000 */
[----:B------:R-:W-:Y:S02]  /*1830*/  VIMNMX.RELU R5, PT, PT, R5, 0xff, PT ;  /* 0x000000ff05057848 */ /* 0x000fe40003fe1100 */
[----:B------:R-:W-:-:S03]  /*1840*/  ISETP.GT.U32.AND P0, PT, R0, R6, PT ;  /* 0x000000060000720c */ /* 0x000fc60003f04070 */
[----:B------:R3:W-:Y:S01]  /*1850*/  STG.E desc[UR4][R8.64], R5 ;  /* 0x0000000508007986 */ /* 0x0007e2000c101904 */
[----:B------:R-:W-:Y:S01]  /*1860*/  ISETP.GT.U32.AND.EX P0, PT, R2, RZ, PT, P0 ;  /* 0x000000ff0200720c */ /* 0x000fe20003f04100 */
[----:B------:R-:W-:Y:S01]  /*1870*/  HFMA2 R7, -RZ, RZ, 0, 0 ;  /* 0x00000000ff077431 */ /* 0x000fe200000001ff */
[----:B------:R-:W-:-:S11]  /*1880*/  MOV R4, R6 ;  /* 0x0000000600047202 */ /* 0x000fd60000000f00 */
[----:B---3--:R-:W-:Y:S05]  /*1890*/  @P0 BRA `(.L_x_0) ;  /* 0xffffffe800700947 */ /* 0x008fea000383ffff */
[----:B------:R-:W-:Y:S05]  /*18a0*/  EXIT ;  /* 0x000000000000794d */ /* 0x000fea0003800000 */
.L_x_1:
[----:B------:R-:W-:-:S00]  /*18b0*/  BRA `(.L_x_1) ;  /* 0xfffffffc00fc7947 */ /* 0x000fc0000383ffff */
[----:B------:R-:W-:-:S00]  /*18c0*/  NOP ;  /* 0x0000000000007918 */ /* 0x000fc00000000000 */
        /* <DEDUP_REMOVED lines=11> */
.L_x_2:


//--------------------- .nv.shared.reserved.0     --------------------------
	.section	.nv.shared.reserved.0,"aw",@nobits
	.weak		__nv_reservedSMEM_offset_0_alias
	.size		__nv_reservedSMEM_offset_0_alias, 0, 64
	.other		__nv_reservedSMEM_offset_0_alias,@"STO_CUDA_RESERVED_SHARED STV_DEFAULT"
__nv_reservedSMEM_offset_0_alias:
	.zero		0
	.zero		64


//--------------------- .nv.constant0._Z6filterPiS_ --------------------------
	.section	.nv.constant0._Z6filterPiS_,"a",@progbits
	.sectionflags	@""
	.align	4
.nv.constant0._Z6filterPiS_:
	.zero		912


//--------------------- SYMBOLS --------------------------

	.type		.nv.reservedSmem.offset0,@object
	.size		.nv.reservedSmem.offset0,0x4
